	.headerflags	@"EF_CUDA_TEXMODE_UNIFIED EF_CUDA_64BIT_ADDRESS EF_CUDA_ACCELERATORS EF_CUDA_SM90 EF_CUDA_VIRTUAL_SM(EF_CUDA_SM90)"
	.elftype	@"ET_EXEC"


//--------------------- .nv.info                  --------------------------
	.section	.nv.info,"",@"SHT_CUDA_INFO"
	.align	4


	//----- nvinfo : EIATTR_REGCOUNT
	.align		4
        /*0000*/ 	.byte	0x04, 0x2f
        /*0002*/ 	.short	(.L_1 - .L_0)
	.align		4
.L_0:
        /*0004*/ 	.word	index@(triton_poi_fused_max_pool2d_with_indices_6)
        /*0008*/ 	.word	0x000000ad


	//----- nvinfo : EIATTR_MIN_STACK_SIZE
	.align		4
.L_1:
        /*000c*/ 	.byte	0x04, 0x12
        /*000e*/ 	.short	(.L_3 - .L_2)
	.align		4
.L_2:
        /*0010*/ 	.word	index@(triton_poi_fused_max_pool2d_with_indices_6)
        /*0014*/ 	.word	0x00000000


	//----- nvinfo : EIATTR_FRAME_SIZE
	.align		4
.L_3:
        /*0018*/ 	.byte	0x04, 0x11
        /*001a*/ 	.short	(.L_5 - .L_4)
	.align		4
.L_4:
        /*001c*/ 	.word	index@(triton_poi_fused_max_pool2d_with_indices_6)
        /*0020*/ 	.word	0x00000000


	//----- nvinfo : EIATTR_MIN_STACK_SIZE
	.align		4
.L_5:
        /*0024*/ 	.byte	0x04, 0x12
        /*0026*/ 	.short	(.L_7 - .L_6)
	.align		4
.L_6:
        /*0028*/ 	.word	index@(triton_poi_fused_max_pool2d_with_indices_6)
        /*002c*/ 	.word	0x00000000
.L_7:


//--------------------- .nv.info.triton_poi_fused_max_pool2d_with_indices_6 --------------------------
	.section	.nv.info.triton_poi_fused_max_pool2d_with_indices_6,"",@"SHT_CUDA_INFO"
	.sectionflags	@""
	.align	4


	//----- nvinfo : EIATTR_CUDA_API_VERSION
	.align		4
        /*0000*/ 	.byte	0x04, 0x37
        /*0002*/ 	.short	(.L_9 - .L_8)
.L_8:
        /*0004*/ 	.word	0x0000007c


	//----- nvinfo : EIATTR_KPARAM_INFO
	.align		4
.L_9:
        /*0008*/ 	.byte	0x04, 0x17
        /*000a*/ 	.short	(.L_11 - .L_10)
.L_10:
        /*000c*/ 	.word	0x00000000
        /*0010*/ 	.short	0x0004
        /*0012*/ 	.short	0x001c
        /*0014*/ 	.byte	0x00, 0xf0, 0x11, 0x00


	//----- nvinfo : EIATTR_KPARAM_INFO
	.align		4
.L_11:
        /*0018*/ 	.byte	0x04, 0x17
        /*001a*/ 	.short	(.L_13 - .L_12)
.L_12:
        /*001c*/ 	.word	0x00000000
        /*0020*/ 	.short	0x0003
        /*0022*/ 	.short	0x0018
        /*0024*/ 	.byte	0x00, 0xf0, 0x11, 0x00


	//----- nvinfo : EIATTR_KPARAM_INFO
	.align		4
.L_13:
        /*0028*/ 	.byte	0x04, 0x17
        /*002a*/ 	.short	(.L_15 - .L_14)
.L_14:
        /*002c*/ 	.word	0x00000000
        /*0030*/ 	.short	0x0002
        /*0032*/ 	.short	0x0010
        /*0034*/ 	.byte	0x00, 0xf4, 0x21, 0x00


	//----- nvinfo : EIATTR_KPARAM_INFO
	.align		4
.L_15:
        /*0038*/ 	.byte	0x04, 0x17
        /*003a*/ 	.short	(.L_17 - .L_16)
.L_16:
        /*003c*/ 	.word	0x00000000
        /*0040*/ 	.short	0x0001
        /*0042*/ 	.short	0x0008
        /*0044*/ 	.byte	0x00, 0xf4, 0x21, 0x00


	//----- nvinfo : EIATTR_KPARAM_INFO
	.align		4
.L_17:
        /*0048*/ 	.byte	0x04, 0x17
        /*004a*/ 	.short	(.L_19 - .L_18)
.L_18:
        /*004c*/ 	.word	0x00000000
        /*0050*/ 	.short	0x0000
        /*0052*/ 	.short	0x0000
        /*0054*/ 	.byte	0x00, 0xf4, 0x21, 0x00


	//----- nvinfo : EIATTR_SPARSE_MMA_MASK
	.align		4
.L_19:
        /*0058*/ 	.byte	0x03, 0x50
        /*005a*/ 	.short	0x0000


	//----- nvinfo : EIATTR_MAXREG_COUNT
	.align		4
        /*005c*/ 	.byte	0x03, 0x1b
        /*005e*/ 	.short	0x00ff


	//----- nvinfo : EIATTR_EXIT_INSTR_OFFSETS
	.align		4
        /*0060*/ 	.byte	0x04, 0x1c
        /*0062*/ 	.short	(.L_21 - .L_20)


	//   ....[0]....
.L_20:
        /*0064*/ 	.word	0x00005b00


	//   ....[1]....
        /*0068*/ 	.word	0x00005b20


	//----- nvinfo : EIATTR_REQNTID
	.align		4
.L_21:
        /*006c*/ 	.byte	0x04, 0x10
        /*006e*/ 	.short	(.L_23 - .L_22)
.L_22:
        /*0070*/ 	.word	0x00000100
        /*0074*/ 	.word	0x00000001
        /*0078*/ 	.word	0x00000001


	//----- nvinfo : EIATTR_CBANK_PARAM_SIZE
	.align		4
.L_23:
        /*007c*/ 	.byte	0x03, 0x19
        /*007e*/ 	.short	0x0020


	//----- nvinfo : EIATTR_PARAM_CBANK
	.align		4
        /*0080*/ 	.byte	0x04, 0x0a
        /*0082*/ 	.short	(.L_25 - .L_24)
	.align		4
.L_24:
        /*0084*/ 	.word	index@(.nv.constant0.triton_poi_fused_max_pool2d_with_indices_6)
        /*0088*/ 	.short	0x0210
        /*008a*/ 	.short	0x0020


	//----- nvinfo : EIATTR_SW_WAR
	.align		4
.L_25:
        /*008c*/ 	.byte	0x04, 0x36
        /*008e*/ 	.short	(.L_27 - .L_26)
.L_26:
        /*0090*/ 	.word	0x00000008
.L_27:


//--------------------- .nv.callgraph             --------------------------
	.section	.nv.callgraph,"",@"SHT_CUDA_CALLGRAPH"
	.align	4
	.sectionentsize	8
	.align		4
        /*0000*/ 	.word	0x00000000
	.align		4
        /*0004*/ 	.word	0xffffffff
	.align		4
        /*0008*/ 	.word	0x00000000
	.align		4
        /*000c*/ 	.word	0xfffffffe
	.align		4
        /*0010*/ 	.word	0x00000000
	.align		4
        /*0014*/ 	.word	0xfffffffd
	.align		4
        /*0018*/ 	.word	0x00000000
	.align		4
        /*001c*/ 	.word	0xfffffffc


//--------------------- .text.triton_poi_fused_max_pool2d_with_indices_6 --------------------------
	.section	.text.triton_poi_fused_max_pool2d_with_indices_6,"ax",@progbits
	.sectionflags	@"SHF_BARRIERS=1"
	.align	128
        .global         triton_poi_fused_max_pool2d_with_indices_6
        .type           triton_poi_fused_max_pool2d_with_indices_6,@function
        .size           triton_poi_fused_max_pool2d_with_indices_6,(.L_x_1 - triton_poi_fused_max_pool2d_with_indices_6)
        .other          triton_poi_fused_max_pool2d_with_indices_6,@"STO_CUDA_ENTRY STV_DEFAULT"
triton_poi_fused_max_pool2d_with_indices_6:
.text.triton_poi_fused_max_pool2d_with_indices_6:
[----:B------:R-:W0:Y:S01]  /*0000*/  LDC R1, c[0x0][0x28] ;  /* 0x00000a00ff017b82 */ /* 0x000e220000000800 */
[----:B------:R-:W1:Y:S01]  /*0010*/  S2R R6, SR_TID.X ;  /* 0x0000000000067919 */ /* 0x000e620000002100 */
[----:B------:R-:W-:Y:S02]  /*0020*/  CS2R R28, SRZ ;  /* 0x00000000001c7805 */ /* 0x000fe4000001ff00 */
[----:B------:R-:W-:Y:S02]  /*0030*/  CS2R R30, SRZ ;  /* 0x00000000001e7805 */ /* 0x000fe4000001ff00 */
[----:B------:R-:W-:Y:S01]  /*0040*/  CS2R R36, SRZ ;  /* 0x0000000000247805 */ /* 0x000fe2000001ff00 */
[----:B------:R-:W2:Y:S01]  /*0050*/  S2R R0, SR_CTAID.Y ;  /* 0x0000000000007919 */ /* 0x000ea20000002600 */
[----:B------:R-:W-:Y:S01]  /*0060*/  CS2R R38, SRZ ;  /* 0x0000000000267805 */ /* 0x000fe2000001ff00 */
[----:B------:R-:W-:Y:S01]  /*0070*/  ULDC.64 UR6, c[0x0][0x208] ;  /* 0x0000820000067ab9 */ /* 0x000fe20000000a00 */
[----:B------:R-:W3:Y:S01]  /*0080*/  S2R R10, SR_CTAID.X ;  /* 0x00000000000a7919 */ /* 0x000ee20000002500 */
[----:B-1----:R-:W-:Y:S01]  /*0090*/  SHF.R.U32.HI R2, RZ, 0x2, R6 ;  /* 0x00000002ff027819 */ /* 0x002fe20000011606 */
[----:B------:R-:W-:-:S02]  /*00a0*/  IMAD.SHL.U32 R11, R6, 0x10, RZ ;  /* 0x00000010060b7824 */ /* 0x000fc400078e00ff */
[----:B--2---:R-:W-:Y:S01]  /*00b0*/  IMAD.SHL.U32 R7, R0, 0x40, RZ ;  /* 0x0000004000077824 */ /* 0x004fe200078e00ff */
[----:B------:R-:W-:Y:S02]  /*00c0*/  SHF.R.S32.HI R4, RZ, 0x19, R0 ;  /* 0x00000019ff047819 */ /* 0x000fe40000011400 */
[----:B------:R-:W-:Y:S02]  /*00d0*/  SGXT.U32 R0, R2, 0x6 ;  /* 0x000000060200781a */ /* 0x000fe40000000000 */
[----:B------:R-:W-:Y:S01]  /*00e0*/  SGXT R4, R4, 0x1 ;  /* 0x000000010404781a */ /* 0x000fe20000000200 */
[----:B------:R-:W1:Y:S01]  /*00f0*/  LDC.64 R2, c[0x0][0x210] ;  /* 0x00008400ff027b82 */ /* 0x000e620000000a00 */
[----:B------:R-:W-:-:S04]  /*0100*/  LOP3.LUT R5, R7, R0, RZ, 0xfc, !PT ;  /* 0x0000000007057212 */ /* 0x000fc800078efcff */
[----:B------:R-:W-:-:S04]  /*0110*/  LEA.HI R0, R4, R5, RZ, 0x4 ;  /* 0x0000000504007211 */ /* 0x000fc800078f20ff */
[----:B------:R-:W-:Y:S02]  /*0120*/  SHF.R.S32.HI R9, RZ, 0x4, R0 ;  /* 0x00000004ff097819 */ /* 0x000fe40000011400 */
[----:B------:R-:W-:Y:S02]  /*0130*/  LOP3.LUT R0, R0, 0xfffffff0, RZ, 0xc0, !PT ;  /* 0xfffffff000007812 */ /* 0x000fe400078ec0ff */
[----:B------:R-:W-:-:S03]  /*0140*/  LEA.HI R8, R9, R9, RZ, 0x4 ;  /* 0x0000000909087211 */ /* 0x000fc600078f20ff */
[----:B------:R-:W-:Y:S01]  /*0150*/  IMAD.IADD R16, R5, 0x1, -R0 ;  /* 0x0000000105107824 */ /* 0x000fe200078e0a00 */
[----:B------:R-:W-:-:S05]  /*0160*/  LOP3.LUT R8, R8, 0xfffffff0, RZ, 0xc0, !PT ;  /* 0xfffffff008087812 */ /* 0x000fca00078ec0ff */
[C---:B------:R-:W-:Y:S02]  /*0170*/  IMAD.IADD R17, R9.reuse, 0x1, -R8 ;  /* 0x0000000109117824 */ /* 0x040fe400078e0a08 */
[----:B---3--:R-:W-:Y:S02]  /*0180*/  IMAD.SHL.U32 R8, R10, 0x40, RZ ;  /* 0x000000400a087824 */ /* 0x008fe400078e00ff */
[----:B------:R-:W-:Y:S01]  /*0190*/  IMAD R9, R9, 0x20, R16 ;  /* 0x0000002009097824 */ /* 0x000fe200078e0210 */
[----:B------:R-:W-:Y:S02]  /*01a0*/  ISETP.GT.AND P0, PT, R17, RZ, PT ;  /* 0x000000ff1100720c */ /* 0x000fe40003f04270 */
[----:B------:R-:W-:Y:S01]  /*01b0*/  LOP3.LUT R0, R8, 0x30, R11, 0xf8, !PT ;  /* 0x0000003008007812 */ /* 0x000fe200078ef80b */
[----:B------:R-:W-:Y:S01]  /*01c0*/  IMAD.SHL.U32 R9, R9, 0x200, RZ ;  /* 0x0000020009097824 */ /* 0x000fe200078e00ff */
[C---:B------:R-:W-:Y:S02]  /*01d0*/  ISETP.GT.AND P2, PT, R16.reuse, RZ, P0 ;  /* 0x000000ff1000720c */ /* 0x040fe40000744270 */
[----:B------:R-:W-:Y:S01]  /*01e0*/  ISETP.GT.AND P1, PT, R16, -0x1, P0 ;  /* 0xffffffff1000780c */ /* 0x000fe20000724270 */
[C---:B------:R-:W-:Y:S01]  /*01f0*/  VIADD R33, R9.reuse, 0xffffdf00 ;  /* 0xffffdf0009217836 */ /* 0x040fe20000000000 */
[C---:B------:R-:W-:Y:S01]  /*0200*/  ISETP.LT.AND P2, PT, R0.reuse, 0x100, P2 ;  /* 0x000001000000780c */ /* 0x040fe20001741270 */
[----:B------:R-:W-:Y:S01]  /*0210*/  VIADD R25, R9, 0xffffe000 ;  /* 0xffffe00009197836 */ /* 0x000fe20000000000 */
[C---:B------:R-:W-:Y:S01]  /*0220*/  ISETP.LT.AND P1, PT, R0.reuse, 0x100, P1 ;  /* 0x000001000000780c */ /* 0x040fe20000f21270 */
[----:B------:R-:W-:-:S02]  /*0230*/  IMAD.IADD R11, R0, 0x1, R33 ;  /* 0x00000001000b7824 */ /* 0x000fc400078e0221 */
[----:B------:R-:W-:Y:S02]  /*0240*/  IMAD.IADD R13, R0, 0x1, R25 ;  /* 0x00000001000d7824 */ /* 0x000fe400078e0219 */
[----:B-1----:R-:W-:-:S04]  /*0250*/  IMAD.WIDE R10, R11, 0x4, R2 ;  /* 0x000000040b0a7825 */ /* 0x002fc800078e0202 */
[----:B------:R-:W-:Y:S02]  /*0260*/  IMAD.WIDE R12, R13, 0x4, R2 ;  /* 0x000000040d0c7825 */ /* 0x000fe400078e0202 */
[----:B------:R-:W2:Y:S04]  /*0270*/  @P2 LDG.E.EL.128 R28, desc[UR6][R10.64] ;  /* 0x000000060a1c2981 */ /* 0x000ea8000c2e1d00 */
[----:B------:R-:W3:Y:S01]  /*0280*/  @P1 LDG.E.EL.128 R36, desc[UR6][R12.64] ;  /* 0x000000060c241981 */ /* 0x000ee2000c2e1d00 */
[----:B------:R-:W-:Y:S01]  /*0290*/  VIADD R23, R9, 0xffffe100 ;  /* 0xffffe10009177836 */ /* 0x000fe20000000000 */
[----:B------:R-:W-:Y:S02]  /*02a0*/  CS2R R40, SRZ ;  /* 0x0000000000287805 */ /* 0x000fe4000001ff00 */
[----:B------:R-:W-:Y:S01]  /*02b0*/  CS2R R42, SRZ ;  /* 0x00000000002a7805 */ /* 0x000fe2000001ff00 */
[----:B------:R-:W-:-:S04]  /*02c0*/  IMAD.IADD R15, R0, 0x1, R23 ;  /* 0x00000001000f7824 */ /* 0x000fc800078e0217 */
[----:B------:R-:W-:-:S05]  /*02d0*/  IMAD.WIDE R14, R15, 0x4, R2 ;  /* 0x000000040f0e7825 */ /* 0x000fca00078e0202 */
[----:B------:R-:W4:Y:S01]  /*02e0*/  @P1 LDG.E.EL.128 R40, desc[UR6][R14.64] ;  /* 0x000000060e281981 */ /* 0x000f22000c2e1d00 */
[----:B--2---:R-:W-:Y:S02]  /*02f0*/  SEL R19, R28, 0xff800000, P2 ;  /* 0xff8000001c137807 */ /* 0x004fe40001000000 */
[----:B------:R-:W-:Y:S01]  /*0300*/  SEL R10, R29, 0xff800000, P2 ;  /* 0xff8000001d0a7807 */ /* 0x000fe20001000000 */
[----:B------:R-:W-:Y:S01]  /*0310*/  VIADD R29, R9, 0xffffff00 ;  /* 0xffffff00091d7836 */ /* 0x000fe20000000000 */
[----:B---3--:R-:W-:Y:S02]  /*0320*/  SEL R36, R36, 0xff800000, P1 ;  /* 0xff80000024247807 */ /* 0x008fe40000800000 */
[----:B------:R-:W-:Y:S02]  /*0330*/  SEL R37, R37, 0xff800000, P1 ;  /* 0xff80000025257807 */ /* 0x000fe40000800000 */
[----:B------:R-:W-:Y:S02]  /*0340*/  FSETP.GT.AND P3, PT, R36, R19, PT ;  /* 0x000000132400720b */ /* 0x000fe40003f64000 */
[----:B------:R-:W-:-:S02]  /*0350*/  FSETP.GT.AND P5, PT, R37, R10, PT ;  /* 0x0000000a2500720b */ /* 0x000fc40003fa4000 */
[----:B------:R-:W-:Y:S02]  /*0360*/  SEL R11, R30, 0xff800000, P2 ;  /* 0xff8000001e0b7807 */ /* 0x000fe40001000000 */
[----:B------:R-:W-:Y:S02]  /*0370*/  SEL R38, R38, 0xff800000, P1 ;  /* 0xff80000026267807 */ /* 0x000fe40000800000 */
[----:B------:R-:W-:Y:S02]  /*0380*/  FSETP.NAN.AND P0, PT, R36, R36, PT ;  /* 0x000000242400720b */ /* 0x000fe40003f08000 */
[----:B------:R-:W-:Y:S02]  /*0390*/  FSETP.GT.AND P4, PT, R38, R11, PT ;  /* 0x0000000b2600720b */ /* 0x000fe40003f84000 */
[----:B------:R-:W-:Y:S02]  /*03a0*/  SEL R12, R31, 0xff800000, P2 ;  /* 0xff8000001f0c7807 */ /* 0x000fe40001000000 */
[----:B------:R-:W-:-:S02]  /*03b0*/  SEL R39, R39, 0xff800000, P1 ;  /* 0xff80000027277807 */ /* 0x000fc40000800000 */
[----:B------:R-:W-:Y:S02]  /*03c0*/  @!P3 SEL R36, R36, R19, P0 ;  /* 0x000000132424b207 */ /* 0x000fe40000000000 */
[----:B------:R-:W-:Y:S02]  /*03d0*/  P2R R45, PR, RZ, 0x8 ;  /* 0x00000008ff2d7803 */ /* 0x000fe40000000000 */
[----:B------:R-:W-:Y:S02]  /*03e0*/  FSETP.NAN.AND P0, PT, R37, R37, PT ;  /* 0x000000252500720b */ /* 0x000fe40003f08000 */
[----:B------:R-:W-:Y:S02]  /*03f0*/  FSETP.GT.AND P3, PT, R39, R12, PT ;  /* 0x0000000c2700720b */ /* 0x000fe40003f64000 */
[----:B------:R-:W-:Y:S02]  /*0400*/  @!P5 SEL R37, R37, R10, P0 ;  /* 0x0000000a2525d207 */ /* 0x000fe40000000000 */
[----:B------:R-:W-:-:S02]  /*0410*/  FSETP.NAN.AND P0, PT, R38, R38, PT ;  /* 0x000000262600720b */ /* 0x000fc40003f08000 */
[----:B----4-:R-:W-:Y:S02]  /*0420*/  SEL R14, R43, 0xff800000, P1 ;  /* 0xff8000002b0e7807 */ /* 0x010fe40000800000 */
[----:B------:R-:W-:Y:S01]  /*0430*/  @!P4 SEL R38, R38, R11, P0 ;  /* 0x0000000b2626c207 */ /* 0x000fe20000000000 */
[----:B------:R-:W-:Y:S01]  /*0440*/  IMAD.IADD R11, R0, 0x1, R29 ;  /* 0x00000001000b7824 */ /* 0x000fe200078e021d */
[----:B------:R-:W-:Y:S02]  /*0450*/  FSETP.NAN.AND P0, PT, R39, R39, PT ;  /* 0x000000272700720b */ /* 0x000fe40003f08000 */
[----:B------:R-:W-:Y:S01]  /*0460*/  P2R R47, PR, RZ, 0x8 ;  /* 0x00000008ff2f7803 */ /* 0x000fe20000000000 */
[----:B------:R-:W-:Y:S01]  /*0470*/  IMAD.WIDE R10, R11, 0x4, R2 ;  /* 0x000000040b0a7825 */ /* 0x000fe200078e0202 */
[----:B------:R-:W-:Y:S02]  /*0480*/  @!P3 SEL R39, R39, R12, P0 ;  /* 0x0000000c2727b207 */ /* 0x000fe40000000000 */
[----:B------:R-:W-:-:S02]  /*0490*/  FSETP.NAN.AND P0, PT, R14, R14, PT ;  /* 0x0000000e0e00720b */ /* 0x000fc40003f08000 */
[----:B------:R-:W-:Y:S02]  /*04a0*/  FSETP.GEU.AND P3, PT, R39, R14, PT ;  /* 0x0000000e2700720b */ /* 0x000fe40003f6e000 */
[----:B------:R-:W-:Y:S02]  /*04b0*/  SEL R15, R42, 0xff800000, P1 ;  /* 0xff8000002a0f7807 */ /* 0x000fe40000800000 */
[----:B------:R-:W-:Y:S02]  /*04c0*/  P2R R49, PR, RZ, 0x8 ;  /* 0x00000008ff317803 */ /* 0x000fe40000000000 */
[----:B------:R-:W-:Y:S02]  /*04d0*/  SEL R12, R41, 0xff800000, P1 ;  /* 0xff800000290c7807 */ /* 0x000fe40000800000 */
[----:B------:R-:W-:Y:S02]  /*04e0*/  SEL R13, R40, 0xff800000, P1 ;  /* 0xff800000280d7807 */ /* 0x000fe40000800000 */
[----:B------:R-:W-:-:S02]  /*04f0*/  P2R R52, PR, RZ, 0x10 ;  /* 0x00000010ff347803 */ /* 0x000fc40000000000 */
[----:B------:R-:W-:Y:S02]  /*0500*/  P2R R46, PR, RZ, 0x20 ;  /* 0x00000020ff2e7803 */ /* 0x000fe40000000000 */
[----:B------:R-:W-:Y:S02]  /*0510*/  @P3 SEL R14, R14, R39, P0 ;  /* 0x000000270e0e3207 */ /* 0x000fe40000000000 */
[-C--:B------:R-:W-:Y:S02]  /*0520*/  FSETP.GEU.AND P3, PT, R38, R15.reuse, PT ;  /* 0x0000000f2600720b */ /* 0x080fe40003f6e000 */
[----:B------:R-:W-:Y:S02]  /*0530*/  FSETP.NAN.AND P0, PT, R15, R15, PT ;  /* 0x0000000f0f00720b */ /* 0x000fe40003f08000 */
[----:B------:R-:W-:-:S09]  /*0540*/  P2R R54, PR, RZ, 0x8 ;  /* 0x00000008ff367803 */ /* 0x000fd20000000000 */
[----:B------:R-:W-:Y:S02]  /*0550*/  @P3 SEL R15, R15, R38, P0 ;  /* 0x000000260f0f3207 */ /* 0x000fe40000000000 */
[----:B------:R-:W-:Y:S02]  /*0560*/  CS2R R38, SRZ ;  /* 0x0000000000267805 */ /* 0x000fe4000001ff00 */
[-C--:B------:R-:W-:Y:S02]  /*0570*/  FSETP.GEU.AND P3, PT, R37, R12.reuse, PT ;  /* 0x0000000c2500720b */ /* 0x080fe40003f6e000 */
[----:B------:R-:W-:Y:S02]  /*0580*/  FSETP.NAN.AND P0, PT, R12, R12, PT ;  /* 0x0000000c0c00720b */ /* 0x000fe40003f08000 */
[----:B------:R-:W-:-:S09]  /*0590*/  P2R R56, PR, RZ, 0x8 ;  /* 0x00000008ff387803 */ /* 0x000fd20000000000 */
[----:B------:R-:W-:Y:S02]  /*05a0*/  @P3 SEL R12, R12, R37, P0 ;  /* 0x000000250c0c3207 */ /* 0x000fe40000000000 */
[-C--:B------:R-:W-:Y:S02]  /*05b0*/  FSETP.GEU.AND P3, PT, R36, R13.reuse, PT ;  /* 0x0000000d2400720b */ /* 0x080fe40003f6e000 */
[----:B------:R-:W-:Y:S02]  /*05c0*/  FSETP.NAN.AND P0, PT, R13, R13, PT ;  /* 0x0000000d0d00720b */ /* 0x000fe40003f08000 */
[----:B------:R-:W-:-:S09]  /*05d0*/  P2R R60, PR, RZ, 0x8 ;  /* 0x00000008ff3c7803 */ /* 0x000fd20000000000 */
[----:B------:R-:W-:Y:S02]  /*05e0*/  @P3 SEL R13, R13, R36, P0 ;  /* 0x000000240d0d3207 */ /* 0x000fe40000000000 */
[----:B------:R-:W-:Y:S02]  /*05f0*/  CS2R R36, SRZ ;  /* 0x0000000000247805 */ /* 0x000fe4000001ff00 */
[----:B------:R-:W-:-:S04]  /*0600*/  ISETP.GT.AND P0, PT, R16, RZ, PT ;  /* 0x000000ff1000720c */ /* 0x000fc80003f04270 */
[----:B------:R-:W-:-:S04]  /*0610*/  ISETP.GT.AND P0, PT, R17, -0x1, P0 ;  /* 0xffffffff1100780c */ /* 0x000fc80000704270 */
[----:B------:R-:W-:-:S13]  /*0620*/  ISETP.LT.AND P0, PT, R0, 0x100, P0 ;  /* 0x000001000000780c */ /* 0x000fda0000701270 */
[----:B------:R1:W2:Y:S01]  /*0630*/  @P0 LDG.E.EL.128 R36, desc[UR6][R10.64] ;  /* 0x000000060a240981 */ /* 0x0002a2000c2e1d00 */
[----:B------:R-:W-:Y:S01]  /*0640*/  LOP3.LUT R16, R17, R16, RZ, 0xfc, !PT ;  /* 0x0000001011107212 */ /* 0x000fe200078efcff */
[----:B-1----:R-:W-:-:S04]  /*0650*/  IMAD.IADD R11, R0, 0x1, R9 ;  /* 0x00000001000b7824 */ /* 0x002fc800078e0209 */
[----:B------:R-:W-:Y:S01]  /*0660*/  IMAD.WIDE R10, R11, 0x4, R2 ;  /* 0x000000040b0a7825 */ /* 0x000fe200078e0202 */
[----:B--2---:R-:W-:Y:S02]  /*0670*/  SEL R36, R36, 0xff800000, P0 ;  /* 0xff80000024247807 */ /* 0x004fe40000000000 */
[----:B------:R-:W-:Y:S02]  /*0680*/  SEL R37, R37, 0xff800000, P0 ;  /* 0xff80000025257807 */ /* 0x000fe40000000000 */
[-C--:B------:R-:W-:Y:S02]  /*0690*/  FSETP.GEU.AND P4, PT, R13, R36.reuse, PT ;  /* 0x000000240d00720b */ /* 0x080fe40003f8e000 */
[----:B------:R-:W-:Y:S02]  /*06a0*/  FSETP.NAN.AND P3, PT, R36, R36, PT ;  /* 0x000000242400720b */ /* 0x000fe40003f68000 */
[----:B------:R-:W-:Y:S02]  /*06b0*/  P2R R44, PR, RZ, 0x10 ;  /* 0x00000010ff2c7803 */ /* 0x000fe40000000000 */
[----:B------:R-:W-:-:S02]  /*06c0*/  SEL R38, R38, 0xff800000, P0 ;  /* 0xff80000026267807 */ /* 0x000fc40000000000 */
[----:B------:R-:W-:-:S05]  /*06d0*/  SEL R39, R39, 0xff800000, P0 ;  /* 0xff80000027277807 */ /* 0x000fca0000000000 */
        /* <DEDUP_REMOVED lines=15> */
[----:B------:R-:W-:-:S04]  /*07d0*/  ISETP.GE.AND P4, PT, R0, 0x100, PT ;  /* 0x000001000000780c */ /* 0x000fc80003f86270 */
[----:B------:R-:W-:-:S13]  /*07e0*/  ISETP.GT.AND P3, PT, R16, -0x1, !P4 ;  /* 0xffffffff1000780c */ /* 0x000fda0006764270 */
[----:B------:R1:W2:Y:S01]  /*07f0*/  @P3 LDG.E.EL.128 R12, desc[UR6][R10.64] ;  /* 0x000000060a0c3981 */ /* 0x0002a2000c2e1d00 */
[----:B------:R-:W-:-:S04]  /*0800*/  VIADD R35, R9, 0x100 ;  /* 0x0000010009237836 */ /* 0x000fc80000000000 */
        /* <DEDUP_REMOVED lines=23> */
[----:B------:R-:W-:-:S06]  /*0980*/  CS2R R36, SRZ ;  /* 0x0000000000247805 */ /* 0x000fcc000001ff00 */
        /* <DEDUP_REMOVED lines=22> */
[-C--:B------:R-:W-:Y:S02]  /*0af0*/  FSETP.GEU.AND P5, PT, R16, R39.reuse, PT ;  /* 0x000000271000720b */ /* 0x080fe40003fae000 */
[C---:B------:R-:W-:Y:S02]  /*0b00*/  FSETP.NAN.AND P4, PT, R39.reuse, R39, PT ;  /* 0x000000272700720b */ /* 0x040fe40003f88000 */
[----:B------:R-:W-:Y:S01]  /*0b10*/  P2R R59, PR, RZ, 0x20 ;  /* 0x00000020ff3b7803 */ /* 0x000fe20000000000 */
[----:B------:R1:W2:Y:S08]  /*0b20*/  @P0 LDG.E.EL.128 R12, desc[UR6][R10.64] ;  /* 0x000000060a0c0981 */ /* 0x0002b0000c2e1d00 */
[----:B------:R-:W-:Y:S01]  /*0b30*/  @P5 SEL R39, R39, R16, P4 ;  /* 0x0000001027275207 */ /* 0x000fe20002000000 */
[----:B------:R-:W-:-:S04]  /*0b40*/  VIADD R27, R9, 0x2000 ;  /* 0x00002000091b7836 */ /* 0x000fc80000000000 */
[----:B-1----:R-:W-:-:S04]  /*0b50*/  IMAD.IADD R11, R0, 0x1, R27 ;  /* 0x00000001000b7824 */ /* 0x002fc800078e021b */
[----:B------:R-:W-:Y:S01]  /*0b60*/  IMAD.WIDE R10, R11, 0x4, R2 ;  /* 0x000000040b0a7825 */ /* 0x000fe200078e0202 */
[----:B--2---:R-:W-:-:S04]  /*0b70*/  SEL R16, R15, 0xff800000, P0 ;  /* 0xff8000000f107807 */ /* 0x004fc80000000000 */
[-C--:B------:R-:W-:Y:S02]  /*0b80*/  FSETP.GEU.AND P5, PT, R39, R16.reuse, PT ;  /* 0x000000102700720b */ /* 0x080fe40003fae000 */
[----:B------:R-:W-:Y:S02]  /*0b90*/  FSETP.NAN.AND P4, PT, R16, R16, PT ;  /* 0x000000101000720b */ /* 0x000fe40003f88000 */
[----:B------:R-:W-:Y:S02]  /*0ba0*/  SEL R15, R14, 0xff800000, P0 ;  /* 0xff8000000e0f7807 */ /* 0x000fe40000000000 */
[----:B------:R-:W-:-:S07]  /*0bb0*/  P2R R63, PR, RZ, 0x20 ;  /* 0x00000020ff3f7803 */ /* 0x000fce0000000000 */
[----:B------:R-:W-:Y:S02]  /*0bc0*/  @P5 SEL R16, R16, R39, P4 ;  /* 0x0000002710105207 */ /* 0x000fe40002000000 */
        /* <DEDUP_REMOVED lines=12> */
[----:B------:R-:W-:-:S09]  /*0c90*/  CS2R R38, SRZ ;  /* 0x0000000000267805 */ /* 0x000fd2000001ff00 */
[----:B------:R-:W-:Y:S02]  /*0ca0*/  @P5 SEL R13, R13, R36, P4 ;  /* 0x000000240d0d5207 */ /* 0x000fe40002000000 */
[----:B------:R-:W-:-:S06]  /*0cb0*/  CS2R R36, SRZ ;  /* 0x0000000000247805 */ /* 0x000fcc000001ff00 */
[----:B------:R1:W2:Y:S01]  /*0cc0*/  @P3 LDG.E.EL.128 R36, desc[UR6][R10.64] ;  /* 0x000000060a243981 */ /* 0x0002a2000c2e1d00 */
[----:B------:R-:W-:Y:S02]  /*0cd0*/  P2R R64, PR, RZ, 0x20 ;  /* 0x00000020ff407803 */ /* 0x000fe40000000000 */
[----:B------:R-:W-:Y:S02]  /*0ce0*/  CS2R R18, SRZ ;  /* 0x0000000000127805 */ /* 0x000fe4000001ff00 */
[----:B-1----:R-:W-:Y:S02]  /*0cf0*/  LOP3.LUT R10, R0, 0x4, RZ, 0xfc, !PT ;  /* 0x00000004000a7812 */ /* 0x002fe400078efcff */
        /* <DEDUP_REMOVED lines=17> */
[----:B------:R-:W-:Y:S01]  /*0e10*/  FSETP.NAN.AND P4, PT, R11, R11, PT ;  /* 0x0000000b0b00720b */ /* 0x000fe20003f88000 */
[C---:B------:R-:W-:Y:S02]  /*0e20*/  IMAD.IADD R37, R10.reuse, 0x1, R33 ;  /* 0x000000010a257824 */ /* 0x040fe400078e0221 */
[----:B------:R-:W-:Y:S01]  /*0e30*/  IMAD.IADD R39, R10, 0x1, R25 ;  /* 0x000000010a277824 */ /* 0x000fe200078e0219 */
[----:B------:R-:W-:Y:S02]  /*0e40*/  CS2R R12, SRZ ;  /* 0x00000000000c7805 */ /* 0x000fe4000001ff00 */
[----:B------:R-:W-:Y:S01]  /*0e50*/  CS2R R14, SRZ ;  /* 0x00000000000e7805 */ /* 0x000fe2000001ff00 */
[----:B------:R-:W-:-:S04]  /*0e60*/  IMAD.WIDE R36, R37, 0x4, R2 ;  /* 0x0000000425247825 */ /* 0x000fc800078e0202 */
[----:B------:R-:W-:Y:S02]  /*0e70*/  @P5 SEL R11, R11, R16, P4 ;  /* 0x000000100b0b5207 */ /* 0x000fe40002000000 */
[----:B------:R-:W-:Y:S01]  /*0e80*/  CS2R R16, SRZ ;  /* 0x0000000000107805 */ /* 0x000fe2000001ff00 */
[----:B------:R-:W-:Y:S01]  /*0e90*/  IMAD.WIDE R38, R39, 0x4, R2 ;  /* 0x0000000427267825 */ /* 0x000fe200078e0202 */
[----:B------:R-:W2:Y:S04]  /*0ea0*/  @P2 LDG.E.EL.128 R12, desc[UR6][R36.64] ;  /* 0x00000006240c2981 */ /* 0x000ea8000c2e1d00 */
[----:B------:R-:W3:Y:S01]  /*0eb0*/  @P1 LDG.E.EL.128 R16, desc[UR6][R38.64] ;  /* 0x0000000626101981 */ /* 0x000ee2000c2e1d00 */
[----:B------:R-:W-:Y:S02]  /*0ec0*/  P2R R65, PR, RZ, 0x20 ;  /* 0x00000020ff417803 */ /* 0x000fe40000000000 */
[----:B--2---:R-:W-:-:S02]  /*0ed0*/  SEL R71, R12, 0xff800000, P2 ;  /* 0xff8000000c477807 */ /* 0x004fc40001000000 */
[----:B---3--:R-:W-:-:S04]  /*0ee0*/  SEL R24, R16, 0xff800000, P1 ;  /* 0xff80000010187807 */ /* 0x008fc80000800000 */
[C---:B------:R-:W-:Y:S02]  /*0ef0*/  FSETP.GT.AND P5, PT, R24.reuse, R71, PT ;  /* 0x000000471800720b */ /* 0x040fe40003fa4000 */
[----:B------:R-:W-:Y:S02]  /*0f00*/  FSETP.NAN.AND P4, PT, R24, R24, PT ;  /* 0x000000181800720b */ /* 0x000fe40003f88000 */
[----:B------:R-:W-:Y:S02]  /*0f10*/  SEL R13, R13, 0xff800000, P2 ;  /* 0xff8000000d0d7807 */ /* 0x000fe40001000000 */
[----:B------:R-:W-:Y:S02]  /*0f20*/  SEL R26, R17, 0xff800000, P1 ;  /* 0xff800000111a7807 */ /* 0x000fe40000800000 */
[----:B------:R-:W-:-:S05]  /*0f30*/  P2R R69, PR, RZ, 0x20 ;  /* 0x00000020ff457803 */ /* 0x000fca0000000000 */
[----:B------:R-:W-:Y:S02]  /*0f40*/  @!P5 SEL R24, R24, R71, P4 ;  /* 0x000000471818d207 */ /* 0x000fe40002000000 */
[C---:B------:R-:W-:Y:S02]  /*0f50*/  FSETP.GT.AND P5, PT, R26.reuse, R13, PT ;  /* 0x0000000d1a00720b */ /* 0x040fe40003fa4000 */
[----:B------:R-:W-:Y:S02]  /*0f60*/  FSETP.NAN.AND P4, PT, R26, R26, PT ;  /* 0x0000001a1a00720b */ /* 0x000fe40003f88000 */
[----:B------:R-:W-:Y:S02]  /*0f70*/  SEL R18, R18, 0xff800000, P1 ;  /* 0xff80000012127807 */ /* 0x000fe40000800000 */
[----:B------:R-:W-:-:S07]  /*0f80*/  P2R R71, PR, RZ, 0x20 ;  /* 0x00000020ff477803 */ /* 0x000fce0000000000 */
[----:B------:R-:W-:Y:S02]  /*0f90*/  @!P5 SEL R26, R26, R13, P4 ;  /* 0x0000000d1a1ad207 */ /* 0x000fe40002000000 */
[----:B------:R-:W-:-:S04]  /*0fa0*/  SEL R13, R14, 0xff800000, P2 ;  /* 0xff8000000e0d7807 */ /* 0x000fc80001000000 */
[C---:B------:R-:W-:Y:S02]  /*0fb0*/  FSETP.GT.AND P5, PT, R18.reuse, R13, PT ;  /* 0x0000000d1200720b */ /* 0x040fe40003fa4000 */
[----:B------:R-:W-:Y:S02]  /*0fc0*/  FSETP.NAN.AND P4, PT, R18, R18, PT ;  /* 0x000000121200720b */ /* 0x000fe40003f88000 */
[----:B------:R-:W-:Y:S02]  /*0fd0*/  SEL R12, R15, 0xff800000, P2 ;  /* 0xff8000000f0c7807 */ /* 0x000fe40001000000 */
[----:B------:R-:W-:Y:S02]  /*0fe0*/  SEL R19, R19, 0xff800000, P1 ;  /* 0xff80000013137807 */ /* 0x000fe40000800000 */
[----:B------:R-:W-:-:S05]  /*0ff0*/  P2R R73, PR, RZ, 0x20 ;  /* 0x00000020ff497803 */ /* 0x000fca0000000000 */
[----:B------:R-:W-:Y:S02]  /*1000*/  @!P5 SEL R18, R18, R13, P4 ;  /* 0x0000000d1212d207 */ /* 0x000fe40002000000 */
[C---:B------:R-:W-:Y:S02]  /*1010*/  FSETP.GT.AND P5, PT, R19.reuse, R12, PT ;  /* 0x0000000c1300720b */ /* 0x040fe40003fa4000 */
[----:B------:R-:W-:Y:S01]  /*1020*/  FSETP.NAN.AND P4, PT, R19, R19, PT ;  /* 0x000000131300720b */ /* 0x000fe20003f88000 */
[----:B------:R-:W-:Y:S01]  /*1030*/  IMAD.IADD R17, R10, 0x1, R23 ;  /* 0x000000010a117824 */ /* 0x000fe200078e0217 */
[----:B------:R-:W-:-:S03]  /*1040*/  CS2R R14, SRZ ;  /* 0x00000000000e7805 */ /* 0x000fc6000001ff00 */
[----:B------:R-:W-:-:S06]  /*1050*/  IMAD.WIDE R16, R17, 0x4, R2 ;  /* 0x0000000411107825 */ /* 0x000fcc00078e0202 */
[----:B------:R-:W-:Y:S02]  /*1060*/  @!P5 SEL R19, R19, R12, P4 ;  /* 0x0000000c1313d207 */ /* 0x000fe40002000000 */
[----:B------:R-:W-:-:S06]  /*1070*/  CS2R R12, SRZ ;  /* 0x00000000000c7805 */ /* 0x000fcc000001ff00 */
[----:B------:R1:W2:Y:S01]  /*1080*/  @P1 LDG.E.EL.128 R12, desc[UR6][R16.64] ;  /* 0x00000006100c1981 */ /* 0x0002a2000c2e1d00 */
[----:B------:R-:W-:Y:S01]  /*1090*/  P2R R75, PR, RZ, 0x20 ;  /* 0x00000020ff4b7803 */ /* 0x000fe20000000000 */
[----:B-1----:R-:W-:-:S04]  /*10a0*/  IMAD.IADD R17, R10, 0x1, R29 ;  /* 0x000000010a117824 */ /* 0x002fc800078e021d */
[----:B------:R-:W-:Y:S01]  /*10b0*/  IMAD.WIDE R16, R17, 0x4, R2 ;  /* 0x0000000411107825 */ /* 0x000fe200078e0202 */
[----:B--2---:R-:W-:-:S04]  /*10c0*/  SEL R28, R15, 0xff800000, P1 ;  /* 0xff8000000f1c7807 */ /* 0x004fc80000800000 */
[-C--:B------:R-:W-:Y:S02]  /*10d0*/  FSETP.GEU.AND P5, PT, R19, R28.reuse, PT ;  /* 0x0000001c1300720b */ /* 0x080fe40003fae000 */
[----:B------:R-:W-:Y:S02]  /*10e0*/  FSETP.NAN.AND P4, PT, R28, R28, PT ;  /* 0x0000001c1c00720b */ /* 0x000fe40003f88000 */
[----:B------:R-:W-:Y:S02]  /*10f0*/  SEL R39, R14, 0xff800000, P1 ;  /* 0xff8000000e277807 */ /* 0x000fe40000800000 */
[----:B------:R-:W-:Y:S02]  /*1100*/  CS2R R14, SRZ ;  /* 0x00000000000e7805 */ /* 0x000fe4000001ff00 */
[----:B------:R-:W-:-:S05]  /*1110*/  SEL R37, R13, 0xff800000, P1 ;  /* 0xff8000000d257807 */ /* 0x000fca0000800000 */
[----:B------:R-:W-:Y:S02]  /*1120*/  @P5 SEL R28, R28, R19, P4 ;  /* 0x000000131c1c5207 */ /* 0x000fe40002000000 */
[----:B------:R-:W-:Y:S02]  /*1130*/  SEL R19, R12, 0xff800000, P1 ;  /* 0xff8000000c137807 */ /* 0x000fe40000800000 */
[----:B------:R-:W-:-:S06]  /*1140*/  CS2R R12, SRZ ;  /* 0x00000000000c7805 */ /* 0x000fcc000001ff00 */
[----:B------:R1:W2:Y:S01]  /*1150*/  @P0 LDG.E.EL.128 R12, desc[UR6][R16.64] ;  /* 0x00000006100c0981 */ /* 0x0002a2000c2e1d00 */
[----:B------:R-:W-:Y:S02]  /*1160*/  P2R R70, PR, RZ, 0x20 ;  /* 0x00000020ff467803 */ /* 0x000fe40000000000 */
        /* <DEDUP_REMOVED lines=8> */
[-C--:B------:R-:W-:Y:S02]  /*11f0*/  FSETP.GEU.AND P5, PT, R24, R19.reuse, PT ;  /* 0x000000131800720b */ /* 0x080fe40003fae000 */
[----:B------:R-:W-:Y:S02]  /*1200*/  FSETP.NAN.AND P4, PT, R19, R19, PT ;  /* 0x000000131300720b */ /* 0x000fe40003f88000 */
[----:B------:R-:W-:-:S09]  /*1210*/  P2R R76, PR, RZ, 0x20 ;  /* 0x00000020ff4c7803 */ /* 0x000fd20000000000 */
[----:B------:R-:W-:Y:S01]  /*1220*/  @P5 SEL R19, R19, R24, P4 ;  /* 0x0000001813135207 */ /* 0x000fe20002000000 */
        /* <DEDUP_REMOVED lines=100> */
[----:B------:R-:W-:Y:S02]  /*1870*/  LOP3.LUT R26, R0, 0x8, RZ, 0xfc, !PT ;  /* 0x00000008001a7812 */ /* 0x000fe400078efcff */
[----:B-1----:R-:W-:Y:S02]  /*1880*/  CS2R R16, SRZ ;  /* 0x0000000000107805 */ /* 0x002fe4000001ff00 */
        /* <DEDUP_REMOVED lines=13> */
[----:B------:R-:W-:Y:S01]  /*1960*/  IMAD.IADD R37, R26, 0x1, R33 ;  /* 0x000000011a257824 */ /* 0x000fe200078e0221 */
[----:B------:R-:W-:Y:S02]  /*1970*/  SEL R24, R15, 0xff800000, P3 ;  /* 0xff8000000f187807 */ /* 0x000fe40001800000 */
[----:B------:R-:W-:Y:S02]  /*1980*/  CS2R R12, SRZ ;  /* 0x00000000000c7805 */ /* 0x000fe4000001ff00 */
[----:B------:R-:W-:-:S02]  /*1990*/  CS2R R14, SRZ ;  /* 0x00000000000e7805 */ /* 0x000fc4000001ff00 */
[----:B------:R-:W-:Y:S01]  /*19a0*/  CS2R R18, SRZ ;  /* 0x0000000000127805 */ /* 0x000fe2000001ff00 */
[----:B------:R-:W-:Y:S02]  /*19b0*/  IMAD.WIDE R36, R37, 0x4, R2 ;  /* 0x0000000425247825 */ /* 0x000fe400078e0202 */
[----:B------:R-:W-:Y:S02]  /*19c0*/  @P5 SEL R28, R28, R39, P4 ;  /* 0x000000271c1c5207 */ /* 0x000fe40002000000 */
[----:B------:R-:W-:Y:S01]  /*19d0*/  IMAD.IADD R39, R26, 0x1, R25 ;  /* 0x000000011a277824 */ /* 0x000fe200078e0219 */
[----:B------:R-:W2:Y:S03]  /*19e0*/  @P2 LDG.E.EL.128 R12, desc[UR6][R36.64] ;  /* 0x00000006240c2981 */ /* 0x000ea6000c2e1d00 */
[----:B------:R-:W-:-:S05]  /*19f0*/  IMAD.WIDE R38, R39, 0x4, R2 ;  /* 0x0000000427267825 */ /* 0x000fca00078e0202 */
[----:B------:R-:W3:Y:S01]  /*1a00*/  @P1 LDG.E.EL.128 R16, desc[UR6][R38.64] ;  /* 0x0000000626101981 */ /* 0x000ee2000c2e1d00 */
[----:B------:R-:W-:Y:S02]  /*1a10*/  P2R R98, PR, RZ, 0x20 ;  /* 0x00000020ff627803 */ /* 0x000fe40000000000 */
[-C--:B------:R-:W-:Y:S02]  /*1a20*/  FSETP.GEU.AND P5, PT, R34, R24.reuse, PT ;  /* 0x000000182200720b */ /* 0x080fe40003fae000 */
[----:B------:R-:W-:Y:S02]  /*1a30*/  FSETP.NAN.AND P4, PT, R24, R24, PT ;  /* 0x000000181800720b */ /* 0x000fe40003f88000 */
[----:B------:R-:W-:-:S09]  /*1a40*/  P2R R99, PR, RZ, 0x20 ;  /* 0x00000020ff637803 */ /* 0x000fd20000000000 */
[----:B------:R-:W-:Y:S02]  /*1a50*/  @P5 SEL R24, R24, R34, P4 ;  /* 0x0000002218185207 */ /* 0x000fe40002000000 */
[----:B--2---:R-:W-:Y:S02]  /*1a60*/  SEL R101, R12, 0xff800000, P2 ;  /* 0xff8000000c657807 */ /* 0x004fe40001000000 */
        /* <DEDUP_REMOVED lines=139> */
[----:B------:R-:W2:Y:S01]  /*2320*/  @P3 LDG.E.EL.128 R12, desc[UR6][R16.64] ;  /* 0x00000006100c3981 */ /* 0x000ea2000c2e1d00 */
        /* <DEDUP_REMOVED lines=21> */
[----:B------:R-:W-:-:S09]  /*2480*/  P2R R126, PR, RZ, 0x20 ;  /* 0x00000020ff7e7803 */ /* 0x000fd20000000000 */
[----:B------:R-:W-:Y:S02]  /*2490*/  @P5 SEL R36, R36, R37, P4 ;  /* 0x0000002524245207 */ /* 0x000fe40002000000 */
[----:B------:R-:W-:-:S04]  /*24a0*/  SEL R37, R14, 0xff800000, P3 ;  /* 0xff8000000e257807 */ /* 0x000fc80001800000 */
[-C--:B------:R-:W-:Y:S02]  /*24b0*/  FSETP.GEU.AND P5, PT, R39, R37.reuse, PT ;  /* 0x000000252700720b */ /* 0x080fe40003fae000 */
[----:B------:R-:W-:Y:S02]  /*24c0*/  FSETP.NAN.AND P4, PT, R37, R37, PT ;  /* 0x000000252500720b */ /* 0x000fe40003f88000 */
[----:B------:R-:W-:Y:S02]  /*24d0*/  SEL R38, R15, 0xff800000, P3 ;  /* 0xff8000000f267807 */ /* 0x000fe40001800000 */
[----:B------:R-:W-:-:S07]  /*24e0*/  P2R R127, PR, RZ, 0x20 ;  /* 0x00000020ff7f7803 */ /* 0x000fce0000000000 */
[----:B------:R-:W-:Y:S02]  /*24f0*/  @P5 SEL R37, R37, R39, P4 ;  /* 0x0000002725255207 */ /* 0x000fe40002000000 */
[-C--:B------:R-:W-:Y:S02]  /*2500*/  FSETP.GEU.AND P5, PT, R40, R38.reuse, PT ;  /* 0x000000262800720b */ /* 0x080fe40003fae000 */
[----:B------:R-:W-:Y:S02]  /*2510*/  FSETP.NAN.AND P4, PT, R38, R38, PT ;  /* 0x000000262600720b */ /* 0x000fe40003f88000 */
[----:B------:R-:W-:Y:S02]  /*2520*/  CS2R R12, SRZ ;  /* 0x00000000000c7805 */ /* 0x000fe4000001ff00 */
[----:B------:R-:W-:-:S07]  /*2530*/  CS2R R14, SRZ ;  /* 0x00000000000e7805 */ /* 0x000fce000001ff00 */
[----:B------:R-:W-:Y:S02]  /*2540*/  @P5 SEL R38, R38, R40, P4 ;  /* 0x0000002826265207 */ /* 0x000fe40002000000 */
[----:B------:R-:W-:-:S05]  /*2550*/  LOP3.LUT R40, R0, 0xc, RZ, 0xfc, !PT ;  /* 0x0000000c00287812 */ /* 0x000fca00078efcff */
[----:B------:R-:W-:-:S04]  /*2560*/  IMAD.IADD R17, R40, 0x1, R33 ;  /* 0x0000000128117824 */ /* 0x000fc800078e0221 */
[----:B------:R-:W-:-:S05]  /*2570*/  IMAD.WIDE R16, R17, 0x4, R2 ;  /* 0x0000000411107825 */ /* 0x000fca00078e0202 */
[----:B------:R-:W2:Y:S01]  /*2580*/  @P2 LDG.E.EL.128 R12, desc[UR6][R16.64] ;  /* 0x00000006100c2981 */ /* 0x000ea2000c2e1d00 */
[----:B------:R-:W-:-:S04]  /*2590*/  IMAD.IADD R19, R40, 0x1, R25 ;  /* 0x0000000128137824 */ /* 0x000fc800078e0219 */
[----:B------:R-:W-:Y:S01]  /*25a0*/  IMAD.WIDE R18, R19, 0x4, R2 ;  /* 0x0000000413127825 */ /* 0x000fe200078e0202 */
[----:B--2---:R-:W-:Y:S02]  /*25b0*/  SEL R121, R12, 0xff800000, P2 ;  /* 0xff8000000c797807 */ /* 0x004fe40001000000 */
[----:B------:R-:W-:Y:S02]  /*25c0*/  SEL R80, R13, 0xff800000, P2 ;  /* 0xff8000000d507807 */ /* 0x000fe40001000000 */
[----:B------:R-:W-:Y:S02]  /*25d0*/  CS2R R12, SRZ ;  /* 0x00000000000c7805 */ /* 0x000fe4000001ff00 */
[----:B------:R-:W-:Y:S02]  /*25e0*/  SEL R82, R14, 0xff800000, P2 ;  /* 0xff8000000e527807 */ /* 0x000fe40001000000 */
[----:B------:R-:W-:Y:S02]  /*25f0*/  SEL R84, R15, 0xff800000, P2 ;  /* 0xff8000000f547807 */ /* 0x000fe40001000000 */
[----:B------:R-:W-:-:S06]  /*2600*/  CS2R R14, SRZ ;  /* 0x00000000000e7805 */ /* 0x000fcc000001ff00 */
[----:B------:R-:W2:Y:S01]  /*2610*/  @P1 LDG.E.EL.128 R12, desc[UR6][R18.64] ;  /* 0x00000006120c1981 */ /* 0x000ea2000c2e1d00 */
[----:B------:R-:W-:-:S04]  /*2620*/  IMAD.IADD R17, R40, 0x1, R23 ;  /* 0x0000000128117824 */ /* 0x000fc800078e0217 */
[----:B------:R-:W-:Y:S01]  /*2630*/  IMAD.WIDE R16, R17, 0x4, R2 ;  /* 0x0000000411107825 */ /* 0x000fe200078e0202 */
[----:B------:R-:W-:Y:S02]  /*2640*/  P2R R128, PR, RZ, 0x20 ;  /* 0x00000020ff807803 */ /* 0x000fe40000000000 */
[----:B--2---:R-:W-:Y:S02]  /*2650*/  SEL R25, R13, 0xff800000, P1 ;  /* 0xff8000000d197807 */ /* 0x004fe40000800000 */
[----:B------:R-:W-:Y:S02]  /*2660*/  SEL R33, R14, 0xff800000, P1 ;  /* 0xff8000000e217807 */ /* 0x000fe40000800000 */
[----:B------:R-:W-:Y:S02]  /*2670*/  SEL R39, R15, 0xff800000, P1 ;  /* 0xff8000000f277807 */ /* 0x000fe40000800000 */
[----:B------:R-:W-:Y:S02]  /*2680*/  CS2R R14, SRZ ;  /* 0x00000000000e7805 */ /* 0x000fe4000001ff00 */
[----:B------:R-:W-:-:S02]  /*2690*/  SEL R18, R12, 0xff800000, P1 ;  /* 0xff8000000c127807 */ /* 0x000fc40000800000 */
[----:B------:R-:W-:-:S06]  /*26a0*/  CS2R R12, SRZ ;  /* 0x00000000000c7805 */ /* 0x000fcc000001ff00 */
[----:B------:R1:W2:Y:S01]  /*26b0*/  @P1 LDG.E.EL.128 R12, desc[UR6][R16.64] ;  /* 0x00000006100c1981 */ /* 0x0002a2000c2e1d00 */
[----:B------:R-:W-:Y:S02]  /*26c0*/  FSETP.GT.AND P5, PT, R25, R80, PT ;  /* 0x000000501900720b */ /* 0x000fe40003fa4000 */
[----:B------:R-:W-:Y:S02]  /*26d0*/  FSETP.GT.AND P4, PT, R33, R82, PT ;  /* 0x000000522100720b */ /* 0x000fe40003f84000 */
[----:B------:R-:W-:Y:S02]  /*26e0*/  FSETP.NAN.AND P2, PT, R25, R25, PT ;  /* 0x000000191900720b */ /* 0x000fe40003f48000 */
[----:B------:R-:W-:-:S07]  /*26f0*/  P2R R158, PR, RZ, 0x10 ;  /* 0x00000010ff9e7803 */ /* 0x000fce0000000000 */
[----:B------:R-:W-:Y:S02]  /*2700*/  @!P5 SEL R25, R25, R80, P2 ;  /* 0x000000501919d207 */ /* 0x000fe40001000000 */
[----:B------:R-:W-:-:S04]  /*2710*/  FSETP.NAN.AND P2, PT, R33, R33, PT ;  /* 0x000000212100720b */ /* 0x000fc80003f48000 */
[----:B------:R-:W-:Y:S02]  /*2720*/  @!P4 SEL R33, R33, R82, P2 ;  /* 0x000000522121c207 */ /* 0x000fe40001000000 */
[C---:B------:R-:W-:Y:S02]  /*2730*/  FSETP.GT.AND P4, PT, R39.reuse, R84, PT ;  /* 0x000000542700720b */ /* 0x040fe40003f84000 */
[----:B------:R-:W-:Y:S01]  /*2740*/  FSETP.NAN.AND P2, PT, R39, R39, PT ;  /* 0x000000272700720b */ /* 0x000fe20003f48000 */
[----:B-1----:R-:W-:-:S04]  /*2750*/  IMAD.IADD R17, R40, 0x1, R29 ;  /* 0x0000000128117824 */ /* 0x002fc800078e021d */
[----:B------:R-:W-:-:S06]  /*2760*/  IMAD.WIDE R16, R17, 0x4, R2 ;  /* 0x0000000411107825 */ /* 0x000fcc00078e0202 */
[----:B------:R-:W-:Y:S02]  /*2770*/  @!P4 SEL R39, R39, R84, P2 ;  /* 0x000000542727c207 */ /* 0x000fe40001000000 */
[----:B------:R-:W-:Y:S02]  /*2780*/  P2R R159, PR, RZ, 0x10 ;  /* 0x00000010ff9f7803 */ /* 0x000fe40000000000 */
[C---:B------:R-:W-:Y:S02]  /*2790*/  FSETP.GT.AND P4, PT, R18.reuse, R121, PT ;  /* 0x000000791200720b */ /* 0x040fe40003f84000 */
[----:B------:R-:W-:Y:S02]  /*27a0*/  FSETP.NAN.AND P2, PT, R18, R18, PT ;  /* 0x000000121200720b */ /* 0x000fe40003f48000 */
[----:B--2---:R-:W-:Y:S02]  /*27b0*/  SEL R84, R15, 0xff800000, P1 ;  /* 0xff8000000f547807 */ /* 0x004fe40000800000 */
[----:B------:R-:W-:-:S02]  /*27c0*/  SEL R19, R12, 0xff800000, P1 ;  /* 0xff8000000c137807 */ /* 0x000fc40000800000 */
[----:B------:R-:W-:Y:S02]  /*27d0*/  SEL R80, R13, 0xff800000, P1 ;  /* 0xff8000000d507807 */ /* 0x000fe40000800000 */
[----:B------:R-:W-:Y:S02]  /*27e0*/  CS2R R12, SRZ ;  /* 0x00000000000c7805 */ /* 0x000fe4000001ff00 */
[----:B------:R-:W-:Y:S02]  /*27f0*/  SEL R82, R14, 0xff800000, P1 ;  /* 0xff8000000e527807 */ /* 0x000fe40000800000 */
[----:B------:R-:W-:-:S06]  /*2800*/  CS2R R14, SRZ ;  /* 0x00000000000e7805 */ /* 0x000fcc000001ff00 */
[----:B------:R1:W2:Y:S01]  /*2810*/  @P0 LDG.E.EL.128 R12, desc[UR6][R16.64] ;  /* 0x00000006100c0981 */ /* 0x0002a2000c2e1d00 */
[----:B------:R-:W-:Y:S02]  /*2820*/  P2R R160, PR, RZ, 0x10 ;  /* 0x00000010ffa07803 */ /* 0x000fe40000000000 */
[----:B------:R-:W-:Y:S02]  /*2830*/  @!P4 SEL R18, R18, R121, P2 ;  /* 0x000000791212c207 */ /* 0x000fe40001000000 */
[----:B------:R-:W-:Y:S02]  /*2840*/  FSETP.GEU.AND P4, PT, R39, R84, PT ;  /* 0x000000542700720b */ /* 0x000fe40003f8e000 */
[----:B------:R-:W-:Y:S02]  /*2850*/  FSETP.GEU.AND P2, PT, R33, R82, PT ;  /* 0x000000522100720b */ /* 0x000fe40003f4e000 */
[----:B------:R-:W-:Y:S02]  /*2860*/  FSETP.NAN.AND P1, PT, R84, R84, PT ;  /* 0x000000545400720b */ /* 0x000fe40003f28000 */
[----:B------:R-:W-:-:S07]  /*2870*/  P2R R132, PR, RZ, 0x4 ;  /* 0x00000004ff847803 */ /* 0x000fce0000000000 */
[----:B------:R-:W-:Y:S02]  /*2880*/  @P4 SEL R84, R84, R39, P1 ;  /* 0x0000002754544207 */ /* 0x000fe40000800000 */
[----:B------:R-:W-:-:S04]  /*2890*/  FSETP.NAN.AND P1, PT, R82, R82, PT ;  /* 0x000000525200720b */ /* 0x000fc80003f28000 */
        /* <DEDUP_REMOVED lines=15> */
[----:B------:R-:W-:Y:S02]  /*2990*/  SEL R25, R15, 0xff800000, P0 ;  /* 0xff8000000f197807 */ /* 0x000fe40000000000 */
[----:B------:R-:W-:-:S05]  /*29a0*/  CS2R R14, SRZ ;  /* 0x00000000000e7805 */ /* 0x000fca000001ff00 */
        /* <DEDUP_REMOVED lines=64> */
[----:B------:R-:W-:Y:S01]  /*2db0*/  FSETP.NAN.AND P1, PT, R25, R25, PT ;  /* 0x000000191900720b */ /* 0x000fe20003f28000 */
[----:B-1----:R-:W-:-:S04]  /*2dc0*/  IMAD.IADD R17, R40, 0x1, R27 ;  /* 0x0000000128117824 */ /* 0x002fc800078e021b */
[----:B------:R-:W-:-:S06]  /*2dd0*/  IMAD.WIDE R16, R17, 0x4, R2 ;  /* 0x0000000411107825 */ /* 0x000fcc00078e0202 */
[----:B------:R-:W-:Y:S02]  /*2de0*/  @P2 SEL R25, R25, R84, P1 ;  /* 0x0000005419192207 */ /* 0x000fe40000800000 */
[----:B--2---:R-:W-:Y:S02]  /*2df0*/  SEL R84, R15, 0xff800000, P0 ;  /* 0xff8000000f547807 */ /* 0x004fe40000000000 */
[----:B------:R-:W-:Y:S02]  /*2e00*/  SEL R29, R12, 0xff800000, P0 ;  /* 0xff8000000c1d7807 */ /* 0x000fe40000000000 */
[----:B------:R-:W-:Y:S02]  /*2e10*/  SEL R80, R13, 0xff800000, P0 ;  /* 0xff8000000d507807 */ /* 0x000fe40000000000 */
[----:B------:R-:W-:Y:S02]  /*2e20*/  CS2R R12, SRZ ;  /* 0x00000000000c7805 */ /* 0x000fe4000001ff00 */
[----:B------:R-:W-:-:S02]  /*2e30*/  SEL R82, R14, 0xff800000, P0 ;  /* 0xff8000000e527807 */ /* 0x000fc40000000000 */
[----:B------:R-:W-:-:S06]  /*2e40*/  CS2R R14, SRZ ;  /* 0x00000000000e7805 */ /* 0x000fcc000001ff00 */
[----:B------:R1:W2:Y:S01]  /*2e50*/  @P3 LDG.E.EL.128 R12, desc[UR6][R16.64] ;  /* 0x00000006100c3981 */ /* 0x0002a2000c2e1d00 */
[----:B------:R-:W-:-:S04]  /*2e60*/  VIADD R121, R9, 0x2100 ;  /* 0x0000210009797836 */ /* 0x000fc80000000000 */
[----:B-1----:R-:W-:-:S04]  /*2e70*/  IMAD.IADD R17, R0, 0x1, R121 ;  /* 0x0000000100117824 */ /* 0x002fc800078e0279 */
[----:B------:R-:W-:Y:S01]  /*2e80*/  IMAD.WIDE R16, R17, 0x4, R2 ;  /* 0x0000000411107825 */ /* 0x000fe200078e0202 */
[----:B------:R-:W-:Y:S02]  /*2e90*/  P2R R149, PR, RZ, 0x4 ;  /* 0x00000004ff957803 */ /* 0x000fe40000000000 */
        /* <DEDUP_REMOVED lines=9> */
[----:B--2---:R-:W-:Y:S02]  /*2f30*/  SEL R31, R12, 0xff800000, P3 ;  /* 0xff8000000c1f7807 */ /* 0x004fe40001800000 */
[----:B------:R-:W-:Y:S02]  /*2f40*/  SEL R33, R13, 0xff800000, P3 ;  /* 0xff8000000d217807 */ /* 0x000fe40001800000 */
[----:B------:R-:W-:-:S02]  /*2f50*/  CS2R R12, SRZ ;  /* 0x00000000000c7805 */ /* 0x000fc4000001ff00 */
[----:B------:R-:W-:Y:S02]  /*2f60*/  SEL R35, R14, 0xff800000, P3 ;  /* 0xff8000000e237807 */ /* 0x000fe40001800000 */
[----:B------:R-:W-:Y:S02]  /*2f70*/  SEL R39, R15, 0xff800000, P3 ;  /* 0xff8000000f277807 */ /* 0x000fe40001800000 */
[----:B------:R-:W-:-:S06]  /*2f80*/  CS2R R14, SRZ ;  /* 0x00000000000e7805 */ /* 0x000fcc000001ff00 */
[----:B------:R-:W2:Y:S01]  /*2f90*/  @P3 LDG.E.EL.128 R12, desc[UR6][R16.64] ;  /* 0x00000006100c3981 */ /* 0x000ea2000c2e1d00 */
[----:B------:R-:W-:Y:S02]  /*2fa0*/  P2R R137, PR, RZ, 0x2 ;  /* 0x00000002ff897803 */ /* 0x000fe40000000000 */
[----:B------:R-:W-:Y:S02]  /*2fb0*/  @P1 SEL R80, R80, R19, P0 ;  /* 0x0000001350501207 */ /* 0x000fe40000000000 */
[-C--:B------:R-:W-:Y:S02]  /*2fc0*/  FSETP.GEU.AND P1, PT, R18, R29.reuse, PT ;  /* 0x0000001d1200720b */ /* 0x080fe40003f2e000 */
[----:B------:R-:W-:Y:S02]  /*2fd0*/  FSETP.NAN.AND P0, PT, R29, R29, PT ;  /* 0x0000001d1d00720b */ /* 0x000fe40003f08000 */
[----:B------:R-:W-:-:S09]  /*2fe0*/  P2R R134, PR, RZ, 0x4 ;  /* 0x00000004ff867803 */ /* 0x000fd20000000000 */
[----:B------:R-:W-:-:S04]  /*2ff0*/  @P1 SEL R29, R29, R18, P0 ;  /* 0x000000121d1d1207 */ /* 0x000fc80000000000 */
[----:B------:R-:W-:Y:S02]  /*3000*/  FSETP.GEU.AND P2, PT, R29, R31, PT ;  /* 0x0000001f1d00720b */ /* 0x000fe40003f4e000 */
[----:B------:R-:W-:Y:S02]  /*3010*/  P2R R141, PR, RZ, 0x2 ;  /* 0x00000002ff8d7803 */ /* 0x000fe40000000000 */
[----:B------:R-:W-:Y:S02]  /*3020*/  FSETP.GEU.AND P1, PT, R80, R33, PT ;  /* 0x000000215000720b */ /* 0x000fe40003f2e000 */
[----:B------:R-:W-:-:S07]  /*3030*/  FSETP.NAN.AND P0, PT, R31, R31, PT ;  /* 0x0000001f1f00720b */ /* 0x000fce0003f08000 */
[----:B------:R-:W-:Y:S02]  /*3040*/  @P2 SEL R31, R31, R29, P0 ;  /* 0x0000001d1f1f2207 */ /* 0x000fe40000000000 */
[----:B------:R-:W-:-:S04]  /*3050*/  FSETP.NAN.AND P0, PT, R33, R33, PT ;  /* 0x000000212100720b */ /* 0x000fc80003f08000 */
[----:B------:R-:W-:Y:S02]  /*3060*/  @P1 SEL R33, R33, R80, P0 ;  /* 0x0000005021211207 */ /* 0x000fe40000000000 */
[-C--:B------:R-:W-:Y:S02]  /*3070*/  FSETP.GEU.AND P0, PT, R82, R35.reuse, PT ;  /* 0x000000235200720b */ /* 0x080fe40003f0e000 */
[----:B------:R-:W-:Y:S02]  /*3080*/  P2R R131, PR, RZ, 0x10 ;  /* 0x00000010ff837803 */ /* 0x000fe40000000000 */
[----:B------:R-:W-:Y:S02]  /*3090*/  P2R R156, PR, RZ, 0x20 ;  /* 0x00000020ff9c7803 */ /* 0x000fe40000000000 */
[----:B------:R-:W-:Y:S02]  /*30a0*/  FSETP.NAN.AND P4, PT, R35, R35, PT ;  /* 0x000000232300720b */ /* 0x000fe40003f88000 */
[----:B------:R-:W-:-:S05]  /*30b0*/  FSETP.GEU.AND P5, PT, R84, R39, PT ;  /* 0x000000275400720b */ /* 0x000fca0003fae000 */
[----:B------:R-:W-:Y:S02]  /*30c0*/  @P0 SEL R35, R35, R82, P4 ;  /* 0x0000005223230207 */ /* 0x000fe40002000000 */
[----:B------:R-:W-:Y:S02]  /*30d0*/  P2R R82, PR, RZ, 0x1 ;  /* 0x00000001ff527803 */ /* 0x000fe40000000000 */
[----:B------:R-:W-:-:S04]  /*30e0*/  FSETP.NAN.AND P4, PT, R39, R39, PT ;  /* 0x000000272700720b */ /* 0x000fc80003f88000 */
        /* <DEDUP_REMOVED lines=21> */
[----:B------:R-:W-:Y:S01]  /*3240*/  @P0 SEL R16, R16, R11, P4 ;  /* 0x0000000b10100207 */ /* 0x000fe20002000000 */
[----:B------:R-:W-:-:S04]  /*3250*/  IMAD.IADD R11, R10, 0x1, R121 ;  /* 0x000000010a0b7824 */ /* 0x000fc800078e0279 */
[----:B------:R-:W-:-:S05]  /*3260*/  IMAD.WIDE R10, R11, 0x4, R2 ;  /* 0x000000040b0a7825 */ /* 0x000fca00078e0202 */
[----:B------:R1:W2:Y:S02]  /*3270*/  @P3 LDG.E.EL.128 R12, desc[UR6][R10.64] ;  /* 0x000000060a0c3981 */ /* 0x0002a4000c2e1d00 */
[----:B-1----:R-:W-:-:S04]  /*3280*/  IMAD.IADD R11, R26, 0x1, R121 ;  /* 0x000000011a0b7824 */ /* 0x002fc800078e0279 */
        /* <DEDUP_REMOVED lines=27> */
[----:B--2---:R-:W-:Y:S02]  /*3440*/  SEL R27, R12, 0xff800000, P3 ;  /* 0xff8000000c1b7807 */ /* 0x004fe40001800000 */
[----:B------:R-:W-:Y:S02]  /*3450*/  SEL R29, R13, 0xff800000, P3 ;  /* 0xff8000000d1d7807 */ /* 0x000fe40001800000 */
[----:B------:R-:W-:Y:S02]  /*3460*/  CS2R R12, SRZ ;  /* 0x00000000000c7805 */ /* 0x000fe4000001ff00 */
[----:B------:R-:W-:Y:S02]  /*3470*/  SEL R20, R14, 0xff800000, P3 ;  /* 0xff8000000e147807 */ /* 0x000fe40001800000 */
[----:B------:R-:W-:-:S02]  /*3480*/  SEL R11, R15, 0xff800000, P3 ;  /* 0xff8000000f0b7807 */ /* 0x000fc40001800000 */
[----:B------:R-:W-:-:S06]  /*3490*/  CS2R R14, SRZ ;  /* 0x00000000000e7805 */ /* 0x000fcc000001ff00 */
[----:B------:R-:W2:Y:S01]  /*34a0*/  @P3 LDG.E.EL.128 R12, desc[UR6][R2.64] ;  /* 0x00000006020c3981 */ /* 0x000ea2000c2e1d00 */
        /* <DEDUP_REMOVED lines=16> */
[----:B------:R-:W-:-:S04]  /*35b0*/  ISETP.NE.AND P0, PT, R105, RZ, PT ;  /* 0x000000ff6900720c */ /* 0x000fc80003f05270 */
[----:B------:R-:W-:Y:S02]  /*35c0*/  P2R R170, PR, RZ, 0x1 ;  /* 0x00000001ffaa7803 */ /* 0x000fe40000000000 */
        /* <DEDUP_REMOVED lines=26> */
[----:B------:R-:W-:Y:S02]  /*3770*/  ISETP.NE.AND P0, PT, R71, RZ, PT ;  /* 0x000000ff4700720c */ /* 0x000fe40003f05270 */
[----:B------:R-:W-:Y:S02]  /*3780*/  P2R R148, PR, RZ, 0x20 ;  /* 0x00000020ff947803 */ /* 0x000fe40000000000 */
        /* <DEDUP_REMOVED lines=13> */
[----:B--2---:R-:W-:Y:S02]  /*3860*/  SEL R12, R12, 0xff800000, P3 ;  /* 0xff8000000c0c7807 */ /* 0x004fe40001800000 */
[----:B------:R-:W-:Y:S02]  /*3870*/  SEL R13, R13, 0xff800000, P3 ;  /* 0xff8000000d0d7807 */ /* 0x000fe40001800000 */
[----:B------:R-:W-:Y:S02]  /*3880*/  SEL R14, R14, 0xff800000, P3 ;  /* 0xff8000000e0e7807 */ /* 0x000fe40001800000 */
[----:B------:R-:W-:Y:S02]  /*3890*/  SEL R15, R15, 0xff800000, P3 ;  /* 0xff8000000f0f7807 */ /* 0x000fe40001800000 */
[----:B------:R-:W-:-:S02]  /*38a0*/  FSETP.GEU.AND P3, PT, R31, R12, PT ;  /* 0x0000000c1f00720b */ /* 0x000fc40003f6e000 */
[----:B------:R-:W-:-:S11]  /*38b0*/  FSETP.NAN.AND P4, PT, R12, R12, PT ;  /* 0x0000000c0c00720b */ /* 0x000fd60003f88000 */
[----:B------:R-:W-:Y:S02]  /*38c0*/  @P3 SEL R12, R12, R31, P4 ;  /* 0x0000001f0c0c3207 */ /* 0x000fe40002000000 */
[-C--:B------:R-:W-:Y:S02]  /*38d0*/  FSETP.GEU.AND P4, PT, R33, R13.reuse, PT ;  /* 0x0000000d2100720b */ /* 0x080fe40003f8e000 */
        /* <DEDUP_REMOVED lines=8> */
[----:B------:R-:W-:-:S04]  /*3960*/  ISETP.NE.AND P0, PT, R10, RZ, PT ;  /* 0x000000ff0a00720c */ /* 0x000fc80003f05270 */
[----:B------:R-:W-:Y:S02]  /*3970*/  SEL R2, RZ, 0x1, !P0 ;  /* 0x00000001ff027807 */ /* 0x000fe40004000000 */
[----:B------:R-:W-:-:S04]  /*3980*/  ISETP.NE.AND P0, PT, R22, RZ, PT ;  /* 0x000000ff1600720c */ /* 0x000fc80003f05270 */
[----:B------:R-:W-:Y:S02]  /*3990*/  SEL R3, RZ, 0x1, !P0 ;  /* 0x00000001ff037807 */ /* 0x000fe40004000000 */
[----:B------:R-:W-:-:S04]  /*39a0*/  ISETP.NE.AND P0, PT, R24, RZ, PT ;  /* 0x000000ff1800720c */ /* 0x000fc80003f05270 */
[----:B------:R-:W-:Y:S02]  /*39b0*/  SEL R10, RZ, 0x1, !P0 ;  /* 0x00000001ff0a7807 */ /* 0x000fe40004000000 */
[----:B------:R-:W-:-:S04]  /*39c0*/  ISETP.NE.AND P0, PT, R26, RZ, PT ;  /* 0x000000ff1a00720c */ /* 0x000fc80003f05270 */
[----:B------:R-:W-:Y:S02]  /*39d0*/  SEL R22, RZ, 0x1, !P0 ;  /* 0x00000001ff167807 */ /* 0x000fe40004000000 */
[----:B------:R-:W-:Y:S02]  /*39e0*/  ISETP.NE.AND P0, PT, R28, RZ, PT ;  /* 0x000000ff1c00720c */ /* 0x000fe40003f05270 */
[----:B------:R-:W-:Y:S02]  /*39f0*/  P2R R49, PR, RZ, 0x40 ;  /* 0x00000040ff317803 */ /* 0x000fe40000000000 */
[----:B------:R-:W-:Y:S02]  /*3a00*/  ISETP.NE.AND P6, PT, R70, RZ, PT ;  /* 0x000000ff4600720c */ /* 0x000fe40003fc5270 */
[----:B------:R-:W-:-:S04]  /*3a10*/  SEL R24, RZ, 0x1, !P0 ;  /* 0x00000001ff187807 */ /* 0x000fc80004000000 */
[----:B------:R-:W-:Y:S02]  /*3a20*/  SEL R24, R24, 0x2, P6 ;  /* 0x0000000218187807 */ /* 0x000fe40003000000 */
        /* <DEDUP_REMOVED lines=8> */
[----:B------:R-:W-:Y:S02]  /*3ab0*/  ISETP.NE.AND P3, PT, R76, RZ, PT ;  /* 0x000000ff4c00720c */ /* 0x000fe40003f65270 */
[----:B------:R-:W-:Y:S02]  /*3ac0*/  ISETP.NE.AND P0, PT, R30, RZ, PT ;  /* 0x000000ff1e00720c */ /* 0x000fe40003f05270 */
[----:B------:R-:W-:-:S02]  /*3ad0*/  P2R R76, PR, RZ, 0x40 ;  /* 0x00000040ff4c7803 */ /* 0x000fc40000000000 */
[----:B------:R-:W-:Y:S02]  /*3ae0*/  ISETP.NE.AND P6, PT, R150, RZ, PT ;  /* 0x000000ff9600720c */ /* 0x000fe40003fc5270 */
[----:B------:R-:W-:Y:S02]  /*3af0*/  SEL R26, RZ, 0x1, !P0 ;  /* 0x00000001ff1a7807 */ /* 0x000fe40004000000 */
[----:B------:R-:W-:Y:S02]  /*3b00*/  ISETP.NE.AND P0, PT, R32, RZ, PT ;  /* 0x000000ff2000720c */ /* 0x000fe40003f05270 */
[----:B------:R-:W-:Y:S02]  /*3b10*/  P2R R75, PR, RZ, 0x40 ;  /* 0x00000040ff4b7803 */ /* 0x000fe40000000000 */
[----:B------:R-:W-:Y:S02]  /*3b20*/  ISETP.NE.AND P6, PT, R147, RZ, PT ;  /* 0x000000ff9300720c */ /* 0x000fe40003fc5270 */
[----:B------:R-:W-:-:S02]  /*3b30*/  P2R R46, PR, RZ, 0x10 ;  /* 0x00000010ff2e7803 */ /* 0x000fc40000000000 */
[----:B------:R-:W-:Y:S02]  /*3b40*/  SEL R28, RZ, 0x1, !P0 ;  /* 0x00000001ff1c7807 */ /* 0x000fe40004000000 */
[----:B------:R-:W-:Y:S02]  /*3b50*/  ISETP.NE.AND P4, PT, R74, RZ, PT ;  /* 0x000000ff4a00720c */ /* 0x000fe40003f85270 */
[----:B------:R-:W-:Y:S02]  /*3b60*/  ISETP.NE.AND P0, PT, R34, RZ, PT ;  /* 0x000000ff2200720c */ /* 0x000fe40003f05270 */
[----:B------:R-:W-:Y:S02]  /*3b70*/  P2R R74, PR, RZ, 0x40 ;  /* 0x00000040ff4a7803 */ /* 0x000fe40000000000 */
[----:B------:R-:W-:Y:S02]  /*3b80*/  ISETP.NE.AND P6, PT, R144, RZ, PT ;  /* 0x000000ff9000720c */ /* 0x000fe40003fc5270 */
[----:B------:R-:W-:-:S02]  /*3b90*/  SEL R30, RZ, 0x1, !P0 ;  /* 0x00000001ff1e7807 */ /* 0x000fc40004000000 */
[----:B------:R-:W-:Y:S02]  /*3ba0*/  ISETP.NE.AND P0, PT, R36, RZ, PT ;  /* 0x000000ff2400720c */ /* 0x000fe40003f05270 */
[----:B------:R-:W-:Y:S02]  /*3bb0*/  P2R R73, PR, RZ, 0x40 ;  /* 0x00000040ff497803 */ /* 0x000fe40000000000 */
[----:B------:R-:W-:Y:S02]  /*3bc0*/  ISETP.NE.AND P6, PT, R143, RZ, PT ;  /* 0x000000ff8f00720c */ /* 0x000fe40003fc5270 */
[----:B------:R-:W-:Y:S02]  /*3bd0*/  P2R R47, PR, RZ, 0x20 ;  /* 0x00000020ff2f7803 */ /* 0x000fe40000000000 */
[----:B------:R-:W-:Y:S02]  /*3be0*/  SEL R31, RZ, 0x1, !P0 ;  /* 0x00000001ff1f7807 */ /* 0x000fe40004000000 */
[----:B------:R-:W-:-:S02]  /*3bf0*/  ISETP.NE.AND P5, PT, R72, RZ, PT ;  /* 0x000000ff4800720c */ /* 0x000fc40003fa5270 */
[----:B------:R-:W-:Y:S02]  /*3c00*/  ISETP.NE.AND P0, PT, R37, RZ, PT ;  /* 0x000000ff2500720c */ /* 0x000fe40003f05270 */
[----:B------:R-:W-:Y:S02]  /*3c10*/  P2R R72, PR, RZ, 0x40 ;  /* 0x00000040ff487803 */ /* 0x000fe40000000000 */
[----:B------:R-:W-:Y:S02]  /*3c20*/  ISETP.NE.AND P6, PT, R111, RZ, PT ;  /* 0x000000ff6f00720c */ /* 0x000fe40003fc5270 */
[----:B------:R-:W-:Y:S02]  /*3c30*/  SEL R32, RZ, 0x1, !P0 ;  /* 0x00000001ff207807 */ /* 0x000fe40004000000 */
[----:B------:R-:W-:Y:S02]  /*3c40*/  ISETP.NE.AND P0, PT, R38, RZ, PT ;  /* 0x000000ff2600720c */ /* 0x000fe40003f05270 */
[----:B------:R-:W-:-:S02]  /*3c50*/  P2R R71, PR, RZ, 0x40 ;  /* 0x00000040ff477803 */ /* 0x000fc40000000000 */
[----:B------:R-:W-:Y:S02]  /*3c60*/  ISETP.NE.AND P6, PT, R110, RZ, PT ;  /* 0x000000ff6e00720c */ /* 0x000fe40003fc5270 */
[----:B------:R-:W-:Y:S02]  /*3c70*/  SEL R33, RZ, 0x1, !P0 ;  /* 0x00000001ff217807 */ /* 0x000fe40004000000 */
[----:B------:R-:W-:Y:S02]  /*3c80*/  ISETP.NE.AND P0, PT, R54, RZ, PT ;  /* 0x000000ff3600720c */ /* 0x000fe40003f05270 */
[----:B------:R-:W-:Y:S02]  /*3c90*/  P2R R70, PR, RZ, 0x40 ;  /* 0x00000040ff467803 */ /* 0x000fe40000000000 */
[----:B------:R-:W-:Y:S02]  /*3ca0*/  ISETP.NE.AND P6, PT, R108, RZ, PT ;  /* 0x000000ff6c00720c */ /* 0x000fe40003fc5270 */
[----:B------:R-:W-:-:S02]  /*3cb0*/  SEL R34, RZ, 0x1, !P0 ;  /* 0x00000001ff227807 */ /* 0x000fc40004000000 */
[----:B------:R-:W-:Y:S02]  /*3cc0*/  ISETP.NE.AND P0, PT, R56, RZ, PT ;  /* 0x000000ff3800720c */ /* 0x000fe40003f05270 */
[----:B------:R-:W-:Y:S02]  /*3cd0*/  P2R R69, PR, RZ, 0x40 ;  /* 0x00000040ff457803 */ /* 0x000fe40000000000 */
[----:B------:R-:W-:Y:S02]  /*3ce0*/  ISETP.NE.AND P6, PT, R106, RZ, PT ;  /* 0x000000ff6a00720c */ /* 0x000fe40003fc5270 */
[----:B------:R-:W-:Y:S02]  /*3cf0*/  SEL R35, RZ, 0x1, !P0 ;  /* 0x00000001ff237807 */ /* 0x000fe40004000000 */
[----:B------:R-:W-:Y:S02]  /*3d00*/  ISETP.NE.AND P0, PT, R60, RZ, PT ;  /* 0x000000ff3c00720c */ /* 0x000fe40003f05270 */
[----:B------:R-:W-:-:S02]  /*3d10*/  P2R R60, PR, RZ, 0x40 ;  /* 0x00000040ff3c7803 */ /* 0x000fc40000000000 */
        /* <DEDUP_REMOVED lines=21> */
[----:B------:R-:W-:Y:S02]  /*3e70*/  SEL R36, RZ, 0x1, !P0 ;  /* 0x00000001ff247807 */ /* 0x000fe40004000000 */
[----:B------:R-:W-:Y:S02]  /*3e80*/  P2R R40, PR, RZ, 0x40 ;  /* 0x00000040ff287803 */ /* 0x000fe40000000000 */
[----:B------:R-:W-:Y:S02]  /*3e90*/  ISETP.NE.AND P6, PT, R131, RZ, PT ;  /* 0x000000ff8300720c */ /* 0x000fe40003fc5270 */
[----:B------:R-:W-:-:S02]  /*3ea0*/  ISETP.NE.AND P0, PT, R105, RZ, PT ;  /* 0x000000ff6900720c */ /* 0x000fc40003f05270 */
[----:B------:R-:W-:Y:S02]  /*3eb0*/  P2R R39, PR, RZ, 0x40 ;  /* 0x00000040ff277803 */ /* 0x000fe40000000000 */
[----:B------:R-:W-:Y:S02]  /*3ec0*/  SEL R37, RZ, 0x1, !P0 ;  /* 0x00000001ff257807 */ /* 0x000fe40004000000 */
[----:B------:R-:W-:Y:S02]  /*3ed0*/  ISETP.NE.AND P6, PT, R103, RZ, PT ;  /* 0x000000ff6700720c */ /* 0x000fe40003fc5270 */
[----:B------:R-:W-:Y:S02]  /*3ee0*/  ISETP.NE.AND P0, PT, R160, RZ, PT ;  /* 0x000000ffa000720c */ /* 0x000fe40003f05270 */
[----:B------:R-:W-:Y:S02]  /*3ef0*/  SEL R34, R34, 0x2, P6 ;  /* 0x0000000222227807 */ /* 0x000fe40003000000 */
[----:B------:R-:W-:-:S02]  /*3f00*/  SEL R38, RZ, 0x1, !P0 ;  /* 0x00000001ff267807 */ /* 0x000fc40004000000 */
[----:B------:R-:W-:Y:S02]  /*3f10*/  ISETP.NE.AND P6, PT, R39, RZ, PT ;  /* 0x000000ff2700720c */ /* 0x000fe40003fc5270 */
[----:B------:R-:W-:Y:S02]  /*3f20*/  ISETP.NE.AND P0, PT, R166, RZ, PT ;  /* 0x000000ffa600720c */ /* 0x000fe40003f05270 */
[----:B------:R-:W-:Y:S02]  /*3f30*/  SEL R35, R35, 0x2, P6 ;  /* 0x0000000223237807 */ /* 0x000fe40003000000 */
[----:B------:R-:W-:Y:S02]  /*3f40*/  SEL R2, R2, 0x2, P0 ;  /* 0x0000000202027807 */ /* 0x000fe40000000000 */
[----:B------:R-:W-:Y:S02]  /*3f50*/  ISETP.NE.AND P6, PT, R40, RZ, PT ;  /* 0x000000ff2800720c */ /* 0x000fe40003fc5270 */
[----:B------:R-:W-:-:S02]  /*3f60*/  ISETP.NE.AND P0, PT, R167, RZ, PT ;  /* 0x000000ffa700720c */ /* 0x000fc40003f05270 */
[----:B------:R-:W-:Y:S02]  /*3f70*/  SEL R36, R36, 0x2, P6 ;  /* 0x0000000224247807 */ /* 0x000fe40003000000 */
[----:B------:R-:W-:Y:S02]  /*3f80*/  SEL R3, R3, 0x2, P0 ;  /* 0x0000000203037807 */ /* 0x000fe40000000000 */
[----:B------:R-:W-:Y:S02]  /*3f90*/  ISETP.NE.AND P6, PT, R41, RZ, PT ;  /* 0x000000ff2900720c */ /* 0x000fe40003fc5270 */
[----:B------:R-:W-:Y:S02]  /*3fa0*/  ISETP.NE.AND P0, PT, R168, RZ, PT ;  /* 0x000000ffa800720c */ /* 0x000fe40003f05270 */
[----:B------:R-:W-:Y:S02]  /*3fb0*/  SEL R37, R37, 0x2, P6 ;  /* 0x0000000225257807 */ /* 0x000fe40003000000 */
[----:B------:R-:W-:-:S02]  /*3fc0*/  SEL R10, R10, 0x2, P0 ;  /* 0x000000020a0a7807 */ /* 0x000fc40000000000 */
[----:B------:R-:W-:Y:S02]  /*3fd0*/  ISETP.NE.AND P6, PT, R42, RZ, PT ;  /* 0x000000ff2a00720c */ /* 0x000fe40003fc5270 */
[----:B------:R-:W-:Y:S02]  /*3fe0*/  ISETP.NE.AND P0, PT, R169, RZ, PT ;  /* 0x000000ffa900720c */ /* 0x000fe40003f05270 */
[----:B------:R-:W-:Y:S02]  /*3ff0*/  SEL R38, R38, 0x2, P6 ;  /* 0x0000000226267807 */ /* 0x000fe40003000000 */
[----:B------:R-:W-:Y:S02]  /*4000*/  SEL R22, R22, 0x2, P0 ;  /* 0x0000000216167807 */ /* 0x000fe40000000000 */
[----:B------:R-:W-:-:S04]  /*4010*/  ISETP.NE.AND P6, PT, R43, RZ, PT ;  /* 0x000000ff2b00720c */ /* 0x000fc80003fc5270 */
[----:B------:R-:W-:Y:S02]  /*4020*/  SEL R22, R22, 0x3, P6 ;  /* 0x0000000316167807 */ /* 0x000fe40003000000 */
[----:B------:R-:W-:-:S04]  /*4030*/  ISETP.NE.AND P6, PT, R48, RZ, PT ;  /* 0x000000ff3000720c */ /* 0x000fc80003fc5270 */
[----:B------:R-:W-:Y:S02]  /*4040*/  SEL R10, R10, 0x3, P6 ;  /* 0x000000030a0a7807 */ /* 0x000fe40003000000 */
[----:B------:R-:W-:-:S04]  /*4050*/  ISETP.NE.AND P6, PT, R50, RZ, PT ;  /* 0x000000ff3200720c */ /* 0x000fc80003fc5270 */
[----:B------:R-:W-:Y:S02]  /*4060*/  SEL R3, R3, 0x3, P6 ;  /* 0x0000000303037807 */ /* 0x000fe40003000000 */
[----:B------:R-:W-:Y:S02]  /*4070*/  ISETP.NE.AND P6, PT, R51, RZ, PT ;  /* 0x000000ff3300720c */ /* 0x000fe40003fc5270 */
[----:B------:R-:W-:Y:S02]  /*4080*/  SEL R30, R30, 0x2, P3 ;  /* 0x000000021e1e7807 */ /* 0x000fe40001800000 */
[----:B------:R-:W-:Y:S02]  /*4090*/  SEL R2, R2, 0x3, P6 ;  /* 0x0000000302027807 */ /* 0x000fe40003000000 */
[----:B------:R-:W-:Y:S02]  /*40a0*/  ISETP.NE.AND P6, PT, R52, RZ, PT ;  /* 0x000000ff3400720c */ /* 0x000fe40003fc5270 */
[----:B------:R-:W-:-:S02]  /*40b0*/  SEL R28, R28, 0x2, P4 ;  /* 0x000000021c1c7807 */ /* 0x000fc40002000000 */
[----:B------:R-:W-:Y:S02]  /*40c0*/  SEL R30, R30, 0x3, P6 ;  /* 0x000000031e1e7807 */ /* 0x000fe40003000000 */
[----:B------:R-:W-:Y:S02]  /*40d0*/  ISETP.NE.AND P6, PT, R53, RZ, PT ;  /* 0x000000ff3500720c */ /* 0x000fe40003fc5270 */
[----:B------:R-:W-:Y:S02]  /*40e0*/  SEL R26, R26, 0x2, P5 ;  /* 0x000000021a1a7807 */ /* 0x000fe40002800000 */
[----:B------:R-:W-:Y:S02]  /*40f0*/  SEL R28, R28, 0x3, P6 ;  /* 0x000000031c1c7807 */ /* 0x000fe40003000000 */
[----:B------:R-:W-:-:S04]  /*4100*/  ISETP.NE.AND P6, PT, R54, RZ, PT ;  /* 0x000000ff3600720c */ /* 0x000fc80003fc5270 */
[----:B------:R-:W-:Y:S02]  /*4110*/  SEL R26, R26, 0x3, P6 ;  /* 0x000000031a1a7807 */ /* 0x000fe40003000000 */
[----:B------:R-:W-:Y:S02]  /*4120*/  ISETP.NE.AND P6, PT, R56, RZ, PT ;  /* 0x000000ff3800720c */ /* 0x000fe40003fc5270 */
[----:B------:R-:W-:Y:S02]  /*4130*/  P2R R140, PR, RZ, 0x4 ;  /* 0x00000004ff8c7803 */ /* 0x000fe40000000000 */
[----:B------:R-:W-:Y:S02]  /*4140*/  SEL R24, R24, 0x3, P6 ;  /* 0x0000000318187807 */ /* 0x000fe40003000000 */
[----:B------:R-:W-:Y:S02]  /*4150*/  ISETP.NE.AND P6, PT, R60, RZ, PT ;  /* 0x000000ff3c00720c */ /* 0x000fe40003fc5270 */
[----:B------:R-:W-:-:S02]  /*4160*/  ISETP.NE.AND P2, PT, R109, RZ, PT ;  /* 0x000000ff6d00720c */ /* 0x000fc40003f45270 */
[----:B------:R-:W-:Y:S02]  /*4170*/  SEL R34, R34, 0x3, P6 ;  /* 0x0000000322227807 */ /* 0x000fe40003000000 */
[----:B------:R-:W-:Y:S02]  /*4180*/  P2R R80, PR, RZ, 0x2 ;  /* 0x00000002ff507803 */ /* 0x000fe40000000000 */
[----:B------:R-:W-:Y:S02]  /*4190*/  SEL R33, R33, 0x2, P2 ;  /* 0x0000000221217807 */ /* 0x000fe40001000000 */
[----:B------:R-:W-:Y:S02]  /*41a0*/  ISETP.NE.AND P6, PT, R69, RZ, PT ;  /* 0x000000ff4500720c */ /* 0x000fe40003fc5270 */
[----:B------:R-:W-:Y:S02]  /*41b0*/  ISETP.NE.AND P1, PT, R107, RZ, PT ;  /* 0x000000ff6b00720c */ /* 0x000fe40003f25270 */
[----:B------:R-:W-:-:S02]  /*41c0*/  SEL R33, R33, 0x3, P6 ;  /* 0x0000000321217807 */ /* 0x000fc40003000000 */
[----:B------:R-:W-:Y:S02]  /*41d0*/  SEL R32, R32, 0x2, P1 ;  /* 0x0000000220207807 */ /* 0x000fe40000800000 */
        /* <DEDUP_REMOVED lines=87> */
[----:B------:R-:W-:Y:S02]  /*4750*/  ISETP.NE.AND P0, PT, R87, RZ, PT ;  /* 0x000000ff5700720c */ /* 0x000fe40003f05270 */
[----:B------:R-:W-:Y:S02]  /*4760*/  SEL R3, R3, 0x5, P6 ;  /* 0x0000000503037807 */ /* 0x000fe40003000000 */
[----:B------:R-:W-:Y:S02]  /*4770*/  ISETP.NE.AND P6, PT, R51, RZ, PT ;  /* 0x000000ff3300720c */ /* 0x000fe40003fc5270 */
[----:B------:R-:W-:-:S02]  /*4780*/  SEL R30, R30, 0x4, P0 ;  /* 0x000000041e1e7807 */ /* 0x000fc40000000000 */
[----:B------:R-:W-:Y:S02]  /*4790*/  SEL R2, R2, 0x5, P6 ;  /* 0x0000000502027807 */ /* 0x000fe40003000000 */
[----:B------:R-:W-:Y:S02]  /*47a0*/  ISETP.NE.AND P6, PT, R52, RZ, PT ;  /* 0x000000ff3400720c */ /* 0x000fe40003fc5270 */
[----:B------:R-:W-:Y:S02]  /*47b0*/  ISETP.NE.AND P3, PT, R86, RZ, PT ;  /* 0x000000ff5600720c */ /* 0x000fe40003f65270 */
[----:B------:R-:W-:Y:S02]  /*47c0*/  SEL R30, R30, 0x5, P6 ;  /* 0x000000051e1e7807 */ /* 0x000fe40003000000 */
[----:B------:R-:W-:Y:S02]  /*47d0*/  SEL R28, R28, 0x4, P3 ;  /* 0x000000041c1c7807 */ /* 0x000fe40001800000 */
[----:B------:R-:W-:-:S02]  /*47e0*/  ISETP.NE.AND P6, PT, R53, RZ, PT ;  /* 0x000000ff3500720c */ /* 0x000fc40003fc5270 */
[----:B------:R-:W-:Y:S02]  /*47f0*/  ISETP.NE.AND P4, PT, R85, RZ, PT ;  /* 0x000000ff5500720c */ /* 0x000fe40003f85270 */
[----:B------:R-:W-:Y:S02]  /*4800*/  ISETP.NE.AND P0, PT, R94, RZ, PT ;  /* 0x000000ff5e00720c */ /* 0x000fe40003f05270 */
[----:B------:R-:W-:Y:S02]  /*4810*/  SEL R28, R28, 0x5, P6 ;  /* 0x000000051c1c7807 */ /* 0x000fe40003000000 */
[----:B------:R-:W-:Y:S02]  /*4820*/  SEL R26, R26, 0x4, P4 ;  /* 0x000000041a1a7807 */ /* 0x000fe40002000000 */
[----:B------:R-:W-:Y:S02]  /*4830*/  ISETP.NE.AND P6, PT, R54, RZ, PT ;  /* 0x000000ff3600720c */ /* 0x000fe40003fc5270 */
[----:B------:R-:W-:-:S02]  /*4840*/  SEL R28, R28, 0x6, P0 ;  /* 0x000000061c1c7807 */ /* 0x000fc40000000000 */
[----:B------:R-:W-:Y:S02]  /*4850*/  ISETP.NE.AND P0, PT, R126, RZ, PT ;  /* 0x000000ff7e00720c */ /* 0x000fe40003f05270 */
[----:B------:R-:W-:Y:S02]  /*4860*/  SEL R26, R26, 0x5, P6 ;  /* 0x000000051a1a7807 */ /* 0x000fe40003000000 */
[----:B------:R-:W-:Y:S02]  /*4870*/  ISETP.NE.AND P6, PT, R56, RZ, PT ;  /* 0x000000ff3800720c */ /* 0x000fe40003fc5270 */
        /* <DEDUP_REMOVED lines=10> */
[----:B------:R-:W-:Y:S02]  /*4920*/  ISETP.NE.AND P5, PT, R83, RZ, PT ;  /* 0x000000ff5300720c */ /* 0x000fe40003fa5270 */
[----:B------:R-:W-:Y:S02]  /*4930*/  P2R R51, PR, RZ, 0x1 ;  /* 0x00000001ff337803 */ /* 0x000fe40000000000 */
[----:B------:R-:W-:Y:S02]  /*4940*/  ISETP.NE.AND P0, PT, R65, RZ, PT ;  /* 0x000000ff4100720c */ /* 0x000fe40003f05270 */
[----:B------:R-:W-:-:S02]  /*4950*/  SEL R24, R24, 0x4, P5 ;  /* 0x0000000418187807 */ /* 0x000fc40002800000 */
[----:B------:R-:W-:Y:S02]  /*4960*/  P2R R50, PR, RZ, 0x1 ;  /* 0x00000001ff327803 */ /* 0x000fe40000000000 */
[----:B------:R-:W-:Y:S02]  /*4970*/  SEL R24, R24, 0x5, P6 ;  /* 0x0000000518187807 */ /* 0x000fe40003000000 */
[----:B------:R-:W-:Y:S02]  /*4980*/  ISETP.NE.AND P0, PT, R66, RZ, PT ;  /* 0x000000ff4200720c */ /* 0x000fe40003f05270 */
[----:B------:R-:W-:Y:S02]  /*4990*/  ISETP.NE.AND P6, PT, R60, RZ, PT ;  /* 0x000000ff3c00720c */ /* 0x000fe40003fc5270 */
[----:B------:R-:W-:Y:S02]  /*49a0*/  P2R R48, PR, RZ, 0x1 ;  /* 0x00000001ff307803 */ /* 0x000fe40000000000 */
[----:B------:R-:W-:-:S02]  /*49b0*/  SEL R34, R34, 0x5, P6 ;  /* 0x0000000522227807 */ /* 0x000fc40003000000 */
[----:B------:R-:W-:Y:S02]  /*49c0*/  ISETP.NE.AND P0, PT, R67, RZ, PT ;  /* 0x000000ff4300720c */ /* 0x000fe40003f05270 */
[----:B------:R-:W-:Y:S02]  /*49d0*/  ISETP.NE.AND P6, PT, R61, RZ, PT ;  /* 0x000000ff3d00720c */ /* 0x000fe40003fc5270 */
[----:B------:R-:W-:Y:S02]  /*49e0*/  ISETP.NE.AND P2, PT, R113, RZ, PT ;  /* 0x000000ff7100720c */ /* 0x000fe40003f45270 */
[----:B------:R-:W-:Y:S02]  /*49f0*/  P2R R44, PR, RZ, 0x1 ;  /* 0x00000001ff2c7803 */ /* 0x000fe40000000000 */
[----:B------:R-:W-:Y:S02]  /*4a00*/  SEL R33, R33, 0x5, P6 ;  /* 0x0000000521217807 */ /* 0x000fe40003000000 */
[----:B------:R-:W-:-:S02]  /*4a10*/  ISETP.NE.AND P0, PT, R68, RZ, PT ;  /* 0x000000ff4400720c */ /* 0x000fc40003f05270 */
[----:B------:R-:W-:Y:S02]  /*4a20*/  SEL R32, R32, 0x4, P2 ;  /* 0x0000000420207807 */ /* 0x000fe40001000000 */
[----:B------:R-:W-:Y:S02]  /*4a30*/  ISETP.NE.AND P6, PT, R62, RZ, PT ;  /* 0x000000ff3e00720c */ /* 0x000fe40003fc5270 */
[----:B------:R-:W-:Y:S02]  /*4a40*/  ISETP.NE.AND P1, PT, R112, RZ, PT ;  /* 0x000000ff7000720c */ /* 0x000fe40003f25270 */
[----:B------:R-:W-:Y:S02]  /*4a50*/  P2R R43, PR, RZ, 0x1 ;  /* 0x00000001ff2b7803 */ /* 0x000fe40000000000 */
[----:B------:R-:W-:Y:S02]  /*4a60*/  SEL R32, R32, 0x5, P6 ;  /* 0x0000000520207807 */ /* 0x000fe40003000000 */
[----:B------:R-:W-:-:S02]  /*4a70*/  ISETP.NE.AND P0, PT, R141, RZ, PT ;  /* 0x000000ff8d00720c */ /* 0x000fc40003f05270 */
[----:B------:R-:W-:Y:S02]  /*4a80*/  SEL R31, R31, 0x4, P1 ;  /* 0x000000041f1f7807 */ /* 0x000fe40000800000 */
[----:B------:R-:W-:Y:S02]  /*4a90*/  ISETP.NE.AND P6, PT, R63, RZ, PT ;  /* 0x000000ff3f00720c */ /* 0x000fe40003fc5270 */
[----:B------:R-:W-:Y:S02]  /*4aa0*/  P2R R42, PR, RZ, 0x1 ;  /* 0x00000001ff2a7803 */ /* 0x000fe40000000000 */
[----:B------:R-:W-:Y:S02]  /*4ab0*/  SEL R31, R31, 0x5, P6 ;  /* 0x000000051f1f7807 */ /* 0x000fe40003000000 */
[----:B------:R-:W-:Y:S02]  /*4ac0*/  ISETP.NE.AND P0, PT, R137, RZ, PT ;  /* 0x000000ff8900720c */ /* 0x000fe40003f05270 */
[----:B------:R-:W-:-:S02]  /*4ad0*/  ISETP.NE.AND P6, PT, R69, RZ, PT ;  /* 0x000000ff4500720c */ /* 0x000fc40003fc5270 */
        /* <DEDUP_REMOVED lines=8> */
[----:B------:R-:W-:Y:S02]  /*4b60*/  P2R R39, PR, RZ, 0x1 ;  /* 0x00000001ff277803 */ /* 0x000fe40000000000 */
[----:B------:R-:W-:Y:S02]  /*4b70*/  SEL R36, R36, 0x5, P6 ;  /* 0x0000000524247807 */ /* 0x000fe40003000000 */
[----:B------:R-:W-:Y:S02]  /*4b80*/  ISETP.NE.AND P0, PT, R124, RZ, PT ;  /* 0x000000ff7c00720c */ /* 0x000fe40003f05270 */
[----:B------:R-:W-:-:S02]  /*4b90*/  ISETP.NE.AND P6, PT, R72, RZ, PT ;  /* 0x000000ff4800720c */ /* 0x000fc40003fc5270 */
[----:B------:R-:W-:Y:S02]  /*4ba0*/  SEL R34, R34, 0x6, P0 ;  /* 0x0000000622227807 */ /* 0x000fe40000000000 */
        /* <DEDUP_REMOVED lines=11> */
[----:B------:R-:W-:Y:S02]  /*4c60*/  ISETP.NE.AND P6, PT, R74, RZ, PT ;  /* 0x000000ff4a00720c */ /* 0x000fe40003fc5270 */
[----:B------:R-:W-:Y:S02]  /*4c70*/  SEL R40, R38, 0x6, P0 ;  /* 0x0000000626287807 */ /* 0x000fe40000000000 */
        /* <DEDUP_REMOVED lines=17> */
[----:B------:R-:W-:Y:S02]  /*4d90*/  P2R R60, PR, RZ, 0x40 ;  /* 0x00000040ff3c7803 */ /* 0x000fe40000000000 */
[----:B------:R-:W-:-:S02]  /*4da0*/  ISETP.NE.AND P0, PT, R52, RZ, PT ;  /* 0x000000ff3400720c */ /* 0x000fc40003f05270 */
[----:B------:R-:W-:Y:S02]  /*4db0*/  ISETP.NE.AND P3, PT, R93, RZ, PT ;  /* 0x000000ff5d00720c */ /* 0x000fe40003f65270 */
[----:B------:R-:W-:Y:S02]  /*4dc0*/  ISETP.NE.AND P6, PT, R152, RZ, PT ;  /* 0x000000ff9800720c */ /* 0x000fe40003fc5270 */
[----:B------:R-:W-:Y:S02]  /*4dd0*/  SEL R28, R28, 0x7, P0 ;  /* 0x000000071c1c7807 */ /* 0x000fe40000000000 */
[----:B------:R-:W-:Y:S02]  /*4de0*/  SEL R26, R26, 0x6, P3 ;  /* 0x000000061a1a7807 */ /* 0x000fe40001800000 */
[----:B------:R-:W-:Y:S02]  /*4df0*/  P2R R59, PR, RZ, 0x40 ;  /* 0x00000040ff3b7803 */ /* 0x000fe40000000000 */
[----:B------:R-:W-:-:S02]  /*4e00*/  ISETP.NE.AND P0, PT, R53, RZ, PT ;  /* 0x000000ff3500720c */ /* 0x000fc40003f05270 */
[----:B------:R-:W-:Y:S02]  /*4e10*/  ISETP.NE.AND P4, PT, R92, RZ, PT ;  /* 0x000000ff5c00720c */ /* 0x000fe40003f85270 */
[----:B------:R-:W-:Y:S01]  /*4e20*/  ISETP.NE.AND P6, PT, R151, RZ, PT ;  /* 0x000000ff9700720c */ /* 0x000fe20003fc5270 */
[----:B------:R-:W1:Y:S01]  /*4e30*/  S2R R65, SR_TID.X ;  /* 0x0000000000417919 */ /* 0x000e620000002100 */
[----:B------:R-:W-:Y:S02]  /*4e40*/  SEL R26, R26, 0x7, P0 ;  /* 0x000000071a1a7807 */ /* 0x000fe40000000000 */
[----:B------:R-:W-:Y:S02]  /*4e50*/  SEL R24, R24, 0x6, P4 ;  /* 0x0000000618187807 */ /* 0x000fe40002000000 */
[----:B------:R-:W-:Y:S02]  /*4e60*/  P2R R58, PR, RZ, 0x40 ;  /* 0x00000040ff3a7803 */ /* 0x000fe40000000000 */
[----:B------:R-:W-:-:S02]  /*4e70*/  ISETP.NE.AND P0, PT, R54, RZ, PT ;  /* 0x000000ff3600720c */ /* 0x000fc40003f05270 */
[----:B------:R-:W-:Y:S02]  /*4e80*/  ISETP.NE.AND P6, PT, R84, RZ, PT ;  /* 0x000000ff5400720c */ /* 0x000fe40003fc5270 */
[----:B------:R-:W-:Y:S02]  /*4e90*/  SEL R24, R24, 0x7, P0 ;  /* 0x0000000718187807 */ /* 0x000fe40000000000 */
[----:B------:R-:W-:Y:S02]  /*4ea0*/  P2R R57, PR, RZ, 0x40 ;  /* 0x00000040ff397803 */ /* 0x000fe40000000000 */
[----:B------:R-:W-:Y:S02]  /*4eb0*/  ISETP.NE.AND P0, PT, R55, RZ, PT ;  /* 0x000000ff3700720c */ /* 0x000fe40003f05270 */
[----:B------:R-:W-:Y:S02]  /*4ec0*/  ISETP.NE.AND P3, PT, R123, RZ, PT ;  /* 0x000000ff7b00720c */ /* 0x000fe40003f65270 */
[----:B------:R-:W-:Y:S01]  /*4ed0*/  ISETP.NE.AND P6, PT, R148, RZ, PT ;  /* 0x000000ff9400720c */ /* 0x000fe20003fc5270 */
[----:B------:R-:W2:Y:S01]  /*4ee0*/  S2UR UR5, SR_CgaCtaId ;  /* 0x00000000000579c3 */ /* 0x000ea20000008800 */
[----:B------:R-:W-:-:S02]  /*4ef0*/  SEL R34, R34, 0x7, P0 ;  /* 0x0000000722227807 */ /* 0x000fc40000000000 */
[----:B------:R-:W-:Y:S02]  /*4f00*/  SEL R33, R33, 0x6, P3 ;  /* 0x0000000621217807 */ /* 0x000fe40001800000 */
[----:B------:R-:W-:Y:S02]  /*4f10*/  ISETP.NE.AND P0, PT, R56, RZ, PT ;  /* 0x000000ff3800720c */ /* 0x000fe40003f05270 */
[----:B------:R-:W-:Y:S02]  /*4f20*/  SEL R43, R35, 0x7, P6 ;  /* 0x00000007232b7807 */ /* 0x000fe40003000000 */
[----:B------:R-:W-:Y:S02]  /*4f30*/  ISETP.NE.AND P6, PT, R57, RZ, PT ;  /* 0x000000ff3900720c */ /* 0x000fe40003fc5270 */
[----:B------:R-:W-:Y:S02]  /*4f40*/  SEL R36, R33, 0x7, P0 ;  /* 0x0000000721247807 */ /* 0x000fe40000000000 */
[----:B------:R-:W-:-:S02]  /*4f50*/  ISETP.NE.AND P2, PT, R120, RZ, PT ;  /* 0x000000ff7800720c */ /* 0x000fc40003f45270 */
[----:B------:R-:W-:Y:S02]  /*4f60*/  SEL R33, R22, 0x8, P6 ;  /* 0x0000000816217807 */ /* 0x000fe40003000000 */
[----:B------:R-:W-:Y:S02]  /*4f70*/  ISETP.NE.AND P6, PT, R58, RZ, PT ;  /* 0x000000ff3a00720c */ /* 0x000fe40003fc5270 */
[----:B------:R-:W-:Y:S02]  /*4f80*/  SEL R31, R31, 0x6, P2 ;  /* 0x000000061f1f7807 */ /* 0x000fe40001000000 */
[----:B------:R-:W-:Y:S02]  /*4f90*/  ISETP.NE.AND P2, PT, R128, RZ, PT ;  /* 0x000000ff8000720c */ /* 0x000fe40003f45270 */
[----:B------:R-:W-:Y:S02]  /*4fa0*/  SEL R22, R10, 0x8, P6 ;  /* 0x000000080a167807 */ /* 0x000fe40003000000 */
[----:B------:R-:W-:-:S02]  /*4fb0*/  ISETP.NE.AND P6, PT, R59, RZ, PT ;  /* 0x000000ff3b00720c */ /* 0x000fc40003fc5270 */
[----:B------:R-:W-:Y:S02]  /*4fc0*/  SEL R38, R31, 0x7, P2 ;  /* 0x000000071f267807 */ /* 0x000fe40001000000 */
[----:B------:R-:W-:Y:S02]  /*4fd0*/  SEL R31, R3, 0x8, P6 ;  /* 0x00000008031f7807 */ /* 0x000fe40003000000 */
[----:B------:R-:W-:Y:S02]  /*4fe0*/  ISETP.NE.AND P6, PT, R60, RZ, PT ;  /* 0x000000ff3c00720c */ /* 0x000fe40003fc5270 */
[----:B------:R-:W-:Y:S02]  /*4ff0*/  ISETP.NE.AND P4, PT, R122, RZ, PT ;  /* 0x000000ff7a00720c */ /* 0x000fe40003f85270 */
[----:B------:R-:W-:Y:S01]  /*5000*/  SEL R10, R2, 0x8, P6 ;  /* 0x00000008020a7807 */ /* 0x000fe20003000000 */
[----:B-1----:R-:W-:Y:S01]  /*5010*/  IMAD.SHL.U32 R2, R65, 0x400, RZ ;  /* 0x0000040041027824 */ /* 0x002fe200078e00ff */
[----:B------:R-:W-:Y:S01]  /*5020*/  ISETP.NE.AND P1, PT, R127, RZ, PT ;  /* 0x000000ff7f00720c */ /* 0x000fe20003f25270 */
[----:B------:R-:W-:Y:S01]  /*5030*/  UMOV UR4, 0x400 ;  /* 0x0000040000047882 */ /* 0x000fe20000000000 */
[----:B------:R-:W-:-:S02]  /*5040*/  SEL R32, R32, 0x6, P4 ;  /* 0x0000000620207807 */ /* 0x000fc40002000000 */
[----:B------:R-:W-:Y:S01]  /*5050*/  SHF.R.U32.HI R3, RZ, 0x2, R65 ;  /* 0x00000002ff037819 */ /* 0x000fe20000011641 */
[----:B--2---:R-:W-:Y:S01]  /*5060*/  UPRMT UR4, UR5, 0x654, UR4 ;  /* 0x0000065405047896 */ /* 0x004fe20008000004 */
[----:B------:R-:W-:Y:S02]  /*5070*/  ISETP.NE.AND P3, PT, R165, RZ, PT ;  /* 0x000000ffa500720c */ /* 0x000fe40003f65270 */
[----:B------:R-:W-:Y:S02]  /*5080*/  SEL R32, R32, 0x7, P1 ;  /* 0x0000000720207807 */ /* 0x000fe40000800000 */
[----:B------:R-:W-:Y:S02]  /*5090*/  SGXT.U32 R3, R3, 0x6 ;  /* 0x000000060303781a */ /* 0x000fe40000000000 */
[----:B------:R-:W-:Y:S02]  /*50a0*/  LOP3.LUT R2, R2, 0xc00, RZ, 0xc0, !PT ;  /* 0x00000c0002027812 */ /* 0x000fe400078ec0ff */
[----:B------:R-:W-:-:S02]  /*50b0*/  ISETP.NE.AND P1, PT, R80, RZ, PT ;  /* 0x000000ff5000720c */ /* 0x000fc40003f25270 */
[----:B------:R-:W-:Y:S02]  /*50c0*/  SEL R35, R26, 0x8, P3 ;  /* 0x000000081a237807 */ /* 0x000fe40001800000 */
[----:B------:R-:W-:Y:S02]  /*50d0*/  ISETP.NE.AND P5, PT, R162, RZ, PT ;  /* 0x000000ffa200720c */ /* 0x000fe40003fa5270 */
[C---:B------:R-:W-:Y:S02]  /*50e0*/  LOP3.LUT R3, R2.reuse, R3, RZ, 0xfc, !PT ;  /* 0x0000000302037212 */ /* 0x040fe400078efcff */
[----:B------:R-:W-:Y:S02]  /*50f0*/  LEA.HI R26, R2, UR4, RZ, 0x1e ;  /* 0x00000004021a7c11 */ /* 0x000fe4000f8ff0ff */
[----:B------:R-:W-:Y:S02]  /*5100*/  ISETP.NE.AND P0, PT, R82, RZ, PT ;  /* 0x000000ff5200720c */ /* 0x000fe40003f05270 */
[----:B------:R-:W-:-:S02]  /*5110*/  SEL R41, R37, 0x7, P1 ;  /* 0x0000000725297807 */ /* 0x000fc40000800000 */
[----:B------:R-:W-:Y:S02]  /*5120*/  ISETP.NE.AND P1, PT, R161, RZ, PT ;  /* 0x000000ffa100720c */ /* 0x000fe40003f25270 */
[----:B------:R-:W-:Y:S02]  /*5130*/  ISETP.NE.AND P4, PT, R164, RZ, PT ;  /* 0x000000ffa400720c */ /* 0x000fe40003f85270 */
[----:B------:R-:W-:Y:S01]  /*5140*/  SEL R37, R30, 0x8, P5 ;  /* 0x000000081e257807 */ /* 0x000fe20002800000 */
[----:B------:R-:W-:Y:S01]  /*5150*/  IMAD R30, R3, 0x4, R26 ;  /* 0x00000004031e7824 */ /* 0x000fe200078e021a */
[----:B------:R-:W-:Y:S02]  /*5160*/  SEL R42, R39, 0x7, P0 ;  /* 0x00000007272a7807 */ /* 0x000fe40000000000 */
[----:B------:R-:W-:Y:S02]  /*5170*/  SEL R39, R34, 0x8, P1 ;  /* 0x0000000822277807 */ /* 0x000fe40000800000 */
[----:B------:R-:W-:-:S02]  /*5180*/  LOP3.LUT R34, R2, 0x40, RZ, 0xfc, !PT ;  /* 0x0000004002227812 */ /* 0x000fc400078efcff */
[----:B------:R-:W-:Y:S02]  /*5190*/  SEL R28, R28, 0x8, P4 ;  /* 0x000000081c1c7807 */ /* 0x000fe40002000000 */
[----:B------:R-:W-:Y:S02]  /*51a0*/  ISETP.NE.AND P3, PT, R45, RZ, PT ;  /* 0x000000ff2d00720c */ /* 0x000fe40003f65270 */
[----:B------:R-:W-:Y:S01]  /*51b0*/  LOP3.LUT R44, R2, 0x80, RZ, 0xfc, !PT ;  /* 0x00000080022c7812 */ /* 0x000fe200078efcff */
[----:B------:R1:W-:Y:S01]  /*51c0*/  STS [R30], R9 ;  /* 0x000000091e007388 */ /* 0x0003e20000000800 */
[----:B------:R-:W-:Y:S02]  /*51d0*/  ISETP.NE.AND P4, PT, R46, RZ, PT ;  /* 0x000000ff2e00720c */ /* 0x000fe40003f85270 */
[----:B------:R-:W-:Y:S02]  /*51e0*/  LOP3.LUT R45, R2, 0xc0, RZ, 0xfc, !PT ;  /* 0x000000c0022d7812 */ /* 0x000fe400078efcff */
[----:B------:R-:W-:-:S02]  /*51f0*/  ISETP.NE.AND P5, PT, R47, RZ, PT ;  /* 0x000000ff2f00720c */ /* 0x000fc40003fa5270 */
[C---:B------:R-:W-:Y:S02]  /*5200*/  LOP3.LUT R46, R2.reuse, 0x100, RZ, 0xfc, !PT ;  /* 0x00000100022e7812 */ /* 0x040fe400078efcff */
[----:B------:R-:W-:Y:S02]  /*5210*/  ISETP.NE.AND P6, PT, R49, RZ, PT ;  /* 0x000000ff3100720c */ /* 0x000fe40003fc5270 */
[C---:B------:R-:W-:Y:S02]  /*5220*/  LOP3.LUT R47, R2.reuse, 0x140, RZ, 0xfc, !PT ;  /* 0x00000140022f7812 */ /* 0x040fe400078efcff */
[----:B-1----:R-:W-:Y:S02]  /*5230*/  LOP3.LUT R9, R2, 0x280, RZ, 0xfc, !PT ;  /* 0x0000028002097812 */ /* 0x002fe400078efcff */
[----:B------:R-:W-:Y:S02]  /*5240*/  LEA.HI R34, R34, UR4, RZ, 0x1e ;  /* 0x0000000422227c11 */ /* 0x000fe4000f8ff0ff */
[----:B------:R-:W-:-:S02]  /*5250*/  LOP3.LUT R48, R2, 0x180, RZ, 0xfc, !PT ;  /* 0x0000018002307812 */ /* 0x000fc400078efcff */
[C---:B------:R-:W-:Y:S02]  /*5260*/  LOP3.LUT R49, R2.reuse, 0x1c0, RZ, 0xfc, !PT ;  /* 0x000001c002317812 */ /* 0x040fe400078efcff */
[C---:B------:R-:W-:Y:S02]  /*5270*/  LOP3.LUT R51, R2.reuse, 0x200, RZ, 0xfc, !PT ;  /* 0x0000020002337812 */ /* 0x040fe400078efcff */
[C---:B------:R-:W-:Y:S02]  /*5280*/  LOP3.LUT R53, R2.reuse, 0x240, RZ, 0xfc, !PT ;  /* 0x0000024002357812 */ /* 0x040fe400078efcff */
[C---:B------:R-:W-:Y:S02]  /*5290*/  LOP3.LUT R55, R2.reuse, 0x2c0, RZ, 0xfc, !PT ;  /* 0x000002c002377812 */ /* 0x040fe400078efcff */
[C---:B------:R-:W-:Y:S02]  /*52a0*/  LOP3.LUT R57, R2.reuse, 0x300, RZ, 0xfc, !PT ;  /* 0x0000030002397812 */ /* 0x040fe400078efcff */
[----:B------:R-:W-:-:S02]  /*52b0*/  LOP3.LUT R59, R2, 0x340, RZ, 0xfc, !PT ;  /* 0x00000340023b7812 */ /* 0x000fc400078efcff */
[C---:B------:R-:W-:Y:S02]  /*52c0*/  LOP3.LUT R61, R2.reuse, 0x380, RZ, 0xfc, !PT ;  /* 0x00000380023d7812 */ /* 0x040fe400078efcff */
[----:B------:R-:W-:Y:S02]  /*52d0*/  LOP3.LUT R63, R2, 0x3c0, RZ, 0xfc, !PT ;  /* 0x000003c0023f7812 */ /* 0x000fe400078efcff */
[----:B------:R-:W-:Y:S02]  /*52e0*/  LEA.HI R44, R44, UR4, RZ, 0x1e ;  /* 0x000000042c2c7c11 */ /* 0x000fe4000f8ff0ff */
[----:B------:R-:W-:Y:S02]  /*52f0*/  LEA.HI R2, R45, UR4, RZ, 0x1e ;  /* 0x000000042d027c11 */ /* 0x000fe4000f8ff0ff */
[----:B------:R-:W-:Y:S02]  /*5300*/  LEA.HI R46, R46, UR4, RZ, 0x1e ;  /* 0x000000042e2e7c11 */ /* 0x000fe4000f8ff0ff */
[----:B------:R-:W-:-:S02]  /*5310*/  LEA.HI R30, R47, UR4, RZ, 0x1e ;  /* 0x000000042f1e7c11 */ /* 0x000fc4000f8ff0ff */
[----:B------:R-:W-:Y:S01]  /*5320*/  LEA.HI R56, R9, UR4, RZ, 0x1e ;  /* 0x0000000409387c11 */ /* 0x000fe2000f8ff0ff */
[C---:B------:R-:W-:Y:S01]  /*5330*/  IMAD R9, R3.reuse, 0x4, R34 ;  /* 0x0000000403097824 */ /* 0x040fe200078e0222 */
[----:B------:R-:W-:Y:S01]  /*5340*/  LEA.HI R48, R48, UR4, RZ, 0x1e ;  /* 0x0000000430307c11 */ /* 0x000fe2000f8ff0ff */
[----:B------:R-:W-:Y:S01]  /*5350*/  IMAD R44, R3, 0x4, R44 ;  /* 0x00000004032c7824 */ /* 0x000fe200078e022c */
        /* <DEDUP_REMOVED lines=8> */
[----:B------:R1:W-:Y:S01]  /*53e0*/  STS [R9+0x100], R18 ;  /* 0x0001001209007388 */ /* 0x0003e20000000800 */
[----:B------:R-:W-:Y:S01]  /*53f0*/  LEA.HI R60, R57, UR4, RZ, 0x1e ;  /* 0x00000004393c7c11 */ /* 0x000fe2000f8ff0ff */
[----:B------:R-:W-:Y:S01]  /*5400*/  IMAD R50, R3, 0x4, R50 ;  /* 0x0000000403327824 */ /* 0x000fe200078e0232 */
[----:B------:R-:W-:Y:S01]  /*5410*/  LEA.HI R62, R59, UR4, RZ, 0x1e ;  /* 0x000000043b3e7c11 */ /* 0x000fe2000f8ff0ff */
[----:B------:R-:W-:Y:S01]  /*5420*/  STS [R44+0x200], R19 ;  /* 0x000200132c007388 */ /* 0x000fe20000000800 */
[----:B------:R-:W-:Y:S01]  /*5430*/  IMAD R52, R3, 0x4, R52 ;  /* 0x0000000403347824 */ /* 0x000fe200078e0234 */
[----:B------:R-:W-:Y:S01]  /*5440*/  LEA.HI R64, R61, UR4, RZ, 0x1e ;  /* 0x000000043d407c11 */ /* 0x000fe2000f8ff0ff */
[----:B------:R-:W-:Y:S01]  /*5450*/  IMAD R54, R3, 0x4, R54 ;  /* 0x0000000403367824 */ /* 0x000fe200078e0236 */
[----:B------:R-:W-:Y:S01]  /*5460*/  STS [R45+0x300], R16 ;  /* 0x000300102d007388 */ /* 0x000fe20000000800 */
[----:B------:R-:W-:Y:S01]  /*5470*/  LEA.HI R66, R63, UR4, RZ, 0x1e ;  /* 0x000000043f427c11 */ /* 0x000fe2000f8ff0ff */
[----:B------:R-:W-:-:S02]  /*5480*/  IMAD R47, R3, 0x4, R56 ;  /* 0x00000004032f7824 */ /* 0x000fc400078e0238 */
[----:B------:R-:W-:Y:S01]  /*5490*/  STS [R46+0x400], R17 ;  /* 0x000400112e007388 */ /* 0x000fe20000000800 */
[----:B------:R-:W-:-:S03]  /*54a0*/  IMAD R58, R3, 0x4, R58 ;  /* 0x00000004033a7824 */ /* 0x000fc600078e023a */
        /* <DEDUP_REMOVED lines=9> */
[----:B------:R-:W-:-:S03]  /*5540*/  IMAD.SHL.U32 R26, R65, 0x4, RZ ;  /* 0x00000004411a7824 */ /* 0x000fc600078e00ff */
[----:B------:R-:W-:Y:S04]  /*5550*/  STS [R47+0xa00], R20 ;  /* 0x000a00142f007388 */ /* 0x000fe80000000800 */
[----:B------:R-:W-:Y:S04]  /*5560*/  STS [R58+0xb00], R11 ;  /* 0x000b000b3a007388 */ /* 0x000fe80000000800 */
[----:B------:R2:W-:Y:S01]  /*5570*/  STS [R49+0xc00], R12 ;  /* 0x000c000c31007388 */ /* 0x0005e20000000800 */
[----:B------:R-:W-:-:S03]  /*5580*/  LOP3.LUT R26, R26, 0x3fc, RZ, 0xc0, !PT ;  /* 0x000003fc1a1a7812 */ /* 0x000fc600078ec0ff */
[----:B------:R3:W-:Y:S04]  /*5590*/  STS [R62+0xd00], R13 ;  /* 0x000d000d3e007388 */ /* 0x0007e80000000800 */
[----:B------:R-:W-:Y:S04]  /*55a0*/  STS [R51+0xe00], R14 ;  /* 0x000e000e33007388 */ /* 0x000fe80000000800 */
[----:B------:R4:W-:Y:S01]  /*55b0*/  STS [R66+0xf00], R15 ;  /* 0x000f000f42007388 */ /* 0x0009e20000000800 */
[C---:B------:R-:W-:Y:S02]  /*55c0*/  LOP3.LUT R2, R26.reuse, 0x400, RZ, 0xfc, !PT ;  /* 0x000004001a027812 */ /* 0x040fe400078efcff */
[----:B------:R-:W-:-:S02]  /*55d0*/  LOP3.LUT R34, R26, 0x800, RZ, 0xfc, !PT ;  /* 0x000008001a227812 */ /* 0x000fc400078efcff */
[----:B------:R-:W-:Y:S02]  /*55e0*/  LOP3.LUT R55, R26, 0xc00, RZ, 0xfc, !PT ;  /* 0x00000c001a377812 */ /* 0x000fe400078efcff */
[----:B------:R-:W-:Y:S02]  /*55f0*/  SHF.R.U32.HI R3, RZ, 0x2, R2 ;  /* 0x00000002ff037819 */ /* 0x000fe40000011602 */
[----:B------:R-:W-:Y:S02]  /*5600*/  SHF.R.U32.HI R53, RZ, 0x2, R34 ;  /* 0x00000002ff357819 */ /* 0x000fe40000011622 */
[----:B------:R-:W-:Y:S02]  /*5610*/  LOP3.LUT R2, R65, 0xf0, RZ, 0xc0, !PT ;  /* 0x000000f041027812 */ /* 0x000fe400078ec0ff */
[----:B------:R-:W-:Y:S02]  /*5620*/  SHF.R.U32.HI R55, RZ, 0x2, R55 ;  /* 0x00000002ff377819 */ /* 0x000fe40000011637 */
[----:B------:R-:W-:Y:S01]  /*5630*/  LOP3.LUT R34, R3, 0x1f0, RZ, 0xc0, !PT ;  /* 0x000001f003227812 */ /* 0x000fe200078ec0ff */
[----:B------:R-:W-:Y:S01]  /*5640*/  VIADD R3, R2, UR4 ;  /* 0x0000000402037c36 */ /* 0x000fe20008000000 */
[----:B------:R-:W-:-:S02]  /*5650*/  LOP3.LUT R53, R53, 0x2f0, RZ, 0xc0, !PT ;  /* 0x000002f035357812 */ /* 0x000fc400078ec0ff */
[----:B------:R-:W-:Y:S01]  /*5660*/  LOP3.LUT R55, R55, 0x3f0, RZ, 0xc0, !PT ;  /* 0x000003f037377812 */ /* 0x000fe200078ec0ff */
[----:B-1----:R-:W-:Y:S02]  /*5670*/  VIADD R9, R34, UR4 ;  /* 0x0000000422097c36 */ /* 0x002fe40008000000 */
[----:B------:R-:W-:Y:S02]  /*5680*/  VIADD R53, R53, UR4 ;  /* 0x0000000435357c36 */ /* 0x000fe40008000000 */
[C---:B------:R-:W-:Y:S01]  /*5690*/  IMAD R18, R26.reuse, 0x4, R3 ;  /* 0x000000041a127824 */ /* 0x040fe200078e0203 */
[----:B------:R-:W-:Y:S01]  /*56a0*/  BAR.SYNC.DEFER_BLOCKING 0x0 ;  /* 0x0000000000007b1d */ /* 0x000fe20000010000 */
[----:B------:R-:W-:Y:S02]  /*56b0*/  VIADD R55, R55, UR4 ;  /* 0x0000000437377c36 */ /* 0x000fe40008000000 */
[C---:B------:R-:W-:Y:S02]  /*56c0*/  IMAD R34, R26.reuse, 0x4, R9 ;  /* 0x000000041a227824 */ /* 0x040fe400078e0209 */
[C---:B------:R-:W-:Y:S01]  /*56d0*/  IMAD R53, R26.reuse, 0x4, R53 ;  /* 0x000000041a357824 */ /* 0x040fe200078e0235 */
[----:B------:R-:W-:Y:S01]  /*56e0*/  SHF.R.U32.HI R3, RZ, 0x4, R6 ;  /* 0x00000004ff037819 */ /* 0x000fe20000011606 */
[----:B------:R-:W-:Y:S01]  /*56f0*/  IMAD R26, R26, 0x4, R55 ;  /* 0x000000041a1a7824 */ /* 0x000fe200078e0237 */
[----:B------:R-:W-:Y:S01]  /*5700*/  ISETP.NE.AND P2, PT, R140, RZ, PT ;  /* 0x000000ff8c00720c */ /* 0x000fe20003f45270 */
[----:B------:R-:W-:Y:S01]  /*5710*/  IMAD.SHL.U32 R2, R6, 0x4, RZ ;  /* 0x0000000406027824 */ /* 0x000fe200078e00ff */
[----:B------:R-:W-:-:S02]  /*5720*/  SGXT.U32 R3, R3, 0x4 ;  /* 0x000000040303781a */ /* 0x000fc40000000000 */
[----:B------:R-:W-:Y:S02]  /*5730*/  ISETP.NE.AND P0, PT, R153, RZ, PT ;  /* 0x000000ff9900720c */ /* 0x000fe40003f05270 */
[----:B------:R-:W-:Y:S01]  /*5740*/  ISETP.NE.AND P1, PT, R154, RZ, PT ;  /* 0x000000ff9a00720c */ /* 0x000fe20003f25270 */
[----:B--2---:R-:W-:Y:S01]  /*5750*/  IMAD R12, R5, 0x100, R0 ;  /* 0x00000100050c7824 */ /* 0x004fe200078e0200 */
[----:B------:R-:W-:Y:S01]  /*5760*/  LOP3.LUT R7, R7, 0x3c, R2, 0xf8, !PT ;  /* 0x0000003c07077812 */ /* 0x000fe200078ef802 */
[----:B------:R-:W-:Y:S01]  /*5770*/  ULDC.64 UR4, c[0x0][0x220] ;  /* 0x0000880000047ab9 */ /* 0x000fe20000000a00 */
[----:B------:R-:W1:Y:S04]  /*5780*/  LDS.128 R16, [R18] ;  /* 0x0000000012107984 */ /* 0x000e680000000c00 */
[----:B------:R-:W2:Y:S04]  /*5790*/  LDS.128 R44, [R34+0x1000] ;  /* 0x00100000222c7984 */ /* 0x000ea80000000c00 */
[----:B------:R-:W5:Y:S04]  /*57a0*/  LDS.128 R52, [R53+0x2000] ;  /* 0x0020000035347984 */ /* 0x000f680000000c00 */
[----:B------:R-:W1:Y:S01]  /*57b0*/  LDS.128 R56, [R26+0x3000] ;  /* 0x003000001a387984 */ /* 0x000e620000000c00 */
[----:B------:R-:W-:-:S02]  /*57c0*/  LOP3.LUT R3, R8, R3, RZ, 0xfc, !PT ;  /* 0x0000000308037212 */ /* 0x000fc400078efcff */
[----:B------:R-:W-:Y:S01]  /*57d0*/  LEA.HI R4, R4, R7, RZ, 0x8 ;  /* 0x0000000704047211 */ /* 0x000fe200078f40ff */
[----:B------:R-:W1:Y:S04]  /*57e0*/  LDC.64 R8, c[0x0][0x218] ;  /* 0x00008600ff087b82 */ /* 0x000e680000000a00 */
[----:B------:R-:W-:Y:S01]  /*57f0*/  IMAD.SHL.U32 R2, R4, 0x100, RZ ;  /* 0x0000010004027824 */ /* 0x000fe200078e00ff */
[----:B------:R-:W-:Y:S02]  /*5800*/  SEL R40, R40, 0x7, P2 ;  /* 0x0000000728287807 */ /* 0x000fe40001000000 */
[----:B------:R-:W-:Y:S02]  /*5810*/  ISETP.NE.AND P2, PT, R163, RZ, PT ;  /* 0x000000ffa300720c */ /* 0x000fe40003f45270 */
[----:B------:R-:W-:-:S02]  /*5820*/  LOP3.LUT R4, R4, 0xffffff00, RZ, 0xc0, !PT ;  /* 0xffffff0004047812 */ /* 0x000fc400078ec0ff */
[----:B------:R-:W-:Y:S02]  /*5830*/  LOP3.LUT R2, R2, 0xffff0000, RZ, 0xc0, !PT ;  /* 0xffff000002027812 */ /* 0x000fe400078ec0ff */
[----:B------:R-:W-:Y:S02]  /*5840*/  SEL R36, R36, 0x8, P2 ;  /* 0x0000000824247807 */ /* 0x000fe40001000000 */
[----:B------:R-:W-:Y:S02]  /*5850*/  IADD3 R6, R2, R7, -R4 ;  /* 0x0000000702067210 */ /* 0x000fe40007ffe804 */
[----:B------:R-:W-:Y:S02]  /*5860*/  SEL R24, R24, 0x8, P0 ;  /* 0x0000000818187807 */ /* 0x000fe40000000000 */
[----:B------:R-:W-:Y:S02]  /*5870*/  ISETP.NE.AND P2, PT, R157, RZ, PT ;  /* 0x000000ff9d00720c */ /* 0x000fe40003f45270 */
[----:B------:R-:W-:-:S02]  /*5880*/  LOP3.LUT R2, R3, 0x10, RZ, 0xfc, !PT ;  /* 0x0000001003027812 */ /* 0x000fc400078efcff */
[C---:B------:R-:W-:Y:S02]  /*5890*/  ISETP.GE.AND P0, PT, R3.reuse, 0x100, PT ;  /* 0x000001000300780c */ /* 0x040fe40003f06270 */
[C---:B------:R-:W-:Y:S02]  /*58a0*/  LOP3.LUT R4, R3.reuse, 0x20, RZ, 0xfc, !PT ;  /* 0x0000002003047812 */ /* 0x040fe400078efcff */
[C---:B------:R-:W-:Y:S02]  /*58b0*/  LOP3.LUT R5, R3.reuse, 0x30, RZ, 0xfc, !PT ;  /* 0x0000003003057812 */ /* 0x040fe400078efcff */
[----:B------:R-:W-:Y:S01]  /*58c0*/  SEL R7, R32, 0x8, P1 ;  /* 0x0000000820077807 */ /* 0x000fe20000800000 */
[----:B------:R-:W-:Y:S01]  /*58d0*/  IMAD R3, R3, 0x100, R6 ;  /* 0x0000010003037824 */ /* 0x000fe200078e0206 */
[----:B------:R-:W-:Y:S02]  /*58e0*/  SEL R38, R38, 0x8, P2 ;  /* 0x0000000826267807 */ /* 0x000fe40001000000 */
[----:B------:R-:W-:-:S02]  /*58f0*/  ISETP.GE.AND P1, PT, R2, 0x100, PT ;  /* 0x000001000200780c */ /* 0x000fc40003f26270 */
[----:B------:R-:W-:Y:S02]  /*5900*/  SEL R40, R40, 0x8, P3 ;  /* 0x0000000828287807 */ /* 0x000fe40001800000 */
[----:B------:R-:W-:Y:S02]  /*5910*/  ISETP.GE.AND P2, PT, R4, 0x100, PT ;  /* 0x000001000400780c */ /* 0x000fe40003f46270 */
[----:B------:R-:W-:Y:S02]  /*5920*/  SEL R41, R41, 0x8, P4 ;  /* 0x0000000829297807 */ /* 0x000fe40002000000 */
[----:B------:R-:W-:Y:S01]  /*5930*/  ISETP.GE.AND P3, PT, R5, 0x100, PT ;  /* 0x000001000500780c */ /* 0x000fe20003f66270 */
[--C-:B------:R-:W-:Y:S01]  /*5940*/  IMAD R11, R2, 0x100, R6.reuse ;  /* 0x00000100020b7824 */ /* 0x100fe200078e0206 */
[----:B------:R-:W-:Y:S01]  /*5950*/  ISETP.GE.AND P4, PT, R0, 0x100, PT ;  /* 0x000001000000780c */ /* 0x000fe20003f86270 */
[----:B---3--:R-:W-:Y:S02]  /*5960*/  IMAD R13, R4, 0x100, R6 ;  /* 0x00000100040d7824 */ /* 0x008fe400078e0206 */
[----:B01----:R-:W-:Y:S01]  /*5970*/  IMAD.WIDE R2, R3, 0x4, R8 ;  /* 0x0000000403027825 */ /* 0x003fe200078e0208 */
[----:B------:R-:W-:-:S03]  /*5980*/  PRMT R38, R7, 0x3340, R38 ;  /* 0x0000334007267816 */ /* 0x000fc60000000026 */
[----:B----4-:R-:W-:Y:S02]  /*5990*/  IMAD R15, R5, 0x100, R6 ;  /* 0x00000100050f7824 */ /* 0x010fe400078e0206 */
[----:B------:R-:W-:Y:S01]  /*59a0*/  IMAD.WIDE R4, R11, 0x4, R8 ;  /* 0x000000040b047825 */ /* 0x000fe200078e0208 */
[----:B------:R-:W-:Y:S01]  /*59b0*/  PRMT R31, R31, 0x3340, R10 ;  /* 0x000033401f1f7816 */ /* 0x000fe2000000000a */
[----:B------:R0:W-:Y:S01]  /*59c0*/  @!P0 STG.E.128 desc[UR6][R2.64], R16 ;  /* 0x0000001002008986 */ /* 0x0001e2000c101d06 */
[----:B------:R-:W-:Y:S01]  /*59d0*/  SEL R42, R42, 0x8, P5 ;  /* 0x000000082a2a7807 */ /* 0x000fe20002800000 */
[--C-:B------:R-:W-:Y:S01]  /*59e0*/  IMAD.WIDE R6, R13, 0x4, R8.reuse ;  /* 0x000000040d067825 */ /* 0x100fe200078e0208 */
[----:B------:R-:W-:Y:S02]  /*59f0*/  SEL R43, R43, 0x8, P6 ;  /* 0x000000082b2b7807 */ /* 0x000fe40003000000 */
[----:B------:R-:W-:Y:S01]  /*5a00*/  IADD3 R10, P0, R12, UR4, RZ ;  /* 0x000000040c0a7c10 */ /* 0x000fe2000ff1e0ff */
[----:B------:R-:W-:Y:S01]  /*5a10*/  IMAD.WIDE R8, R15, 0x4, R8 ;  /* 0x000000040f087825 */ /* 0x000fe200078e0208 */
[----:B------:R-:W-:Y:S01]  /*5a20*/  PRMT R39, R39, 0x3340, R36 ;  /* 0x0000334027277816 */ /* 0x000fe20000000024 */
[----:B--2---:R0:W-:Y:S01]  /*5a30*/  @!P1 STG.E.128 desc[UR6][R4.64], R44 ;  /* 0x0000002c04009986 */ /* 0x0041e2000c101d06 */
[----:B------:R-:W-:-:S02]  /*5a40*/  PRMT R22, R33, 0x3340, R22 ;  /* 0x0000334021167816 */ /* 0x000fc40000000016 */
[----:B------:R-:W-:Y:S01]  /*5a50*/  PRMT R37, R37, 0x3340, R28 ;  /* 0x0000334025257816 */ /* 0x000fe2000000001c */
[----:B-----5:R0:W-:Y:S01]  /*5a60*/  @!P2 STG.E.128 desc[UR6][R6.64], R52 ;  /* 0x000000340600a986 */ /* 0x0201e2000c101d06 */
[----:B------:R-:W-:Y:S02]  /*5a70*/  PRMT R24, R35, 0x3340, R24 ;  /* 0x0000334023187816 */ /* 0x000fe40000000018 */
[----:B------:R-:W-:Y:S01]  /*5a80*/  PRMT R41, R40, 0x3340, R41 ;  /* 0x0000334028297816 */ /* 0x000fe20000000029 */
[----:B------:R0:W-:Y:S01]  /*5a90*/  @!P3 STG.E.128 desc[UR6][R8.64], R56 ;  /* 0x000000380800b986 */ /* 0x0001e2000c101d06 */
[----:B------:R-:W-:Y:S02]  /*5aa0*/  PRMT R42, R42, 0x3340, R43 ;  /* 0x000033402a2a7816 */ /* 0x000fe4000000002b */
[----:B------:R-:W-:Y:S02]  /*5ab0*/  LEA.HI.X.SX32 R11, R12, UR5, 0x1, P0 ;  /* 0x000000050c0b7c11 */ /* 0x000fe400080f0eff */
[----:B------:R-:W-:-:S02]  /*5ac0*/  PRMT R38, R39, 0x5410, R38 ;  /* 0x0000541027267816 */ /* 0x000fc40000000026 */
[----:B------:R-:W-:Y:S02]  /*5ad0*/  PRMT R36, R22, 0x5410, R31 ;  /* 0x0000541016247816 */ /* 0x000fe4000000001f */
[----:B------:R-:W-:Y:S02]  /*5ae0*/  PRMT R37, R37, 0x5410, R24 ;  /* 0x0000541025257816 */ /* 0x000fe40000000018 */
[----:B------:R-:W-:Y:S01]  /*5af0*/  PRMT R39, R41, 0x5410, R42 ;  /* 0x0000541029277816 */ /* 0x000fe2000000002a */
[----:B0-----:R-:W-:Y:S06]  /*5b00*/  @P4 EXIT ;  /* 0x000000000000494d */ /* 0x001fec0003800000 */
[----:B------:R-:W-:Y:S01]  /*5b10*/  STG.E.128 desc[UR6][R10.64], R36 ;  /* 0x000000240a007986 */ /* 0x000fe2000c101d06 */
[----:B------:R-:W-:Y:S05]  /*5b20*/  EXIT ;  /* 0x000000000000794d */ /* 0x000fea0003800000 */
.L_x_0:
[----:B------:R-:W-:-:S00]  /*5b30*/  BRA `(.L_x_0) ;  /* 0xfffffffc00fc7947 */ /* 0x000fc0000383ffff */
[----:B------:R-:W-:-:S00]  /*5b40*/  NOP ;  /* 0x0000000000007918 */ /* 0x000fc00000000000 */
        /* <DEDUP_REMOVED lines=11> */
.L_x_1:


//--------------------- .nv.shared.triton_poi_fused_max_pool2d_with_indices_6 --------------------------
	.section	.nv.shared.triton_poi_fused_max_pool2d_with_indices_6,"aw",@nobits
	.sectionflags	@""
	.align	16
	.zero		1024


//--------------------- .nv.constant0.triton_poi_fused_max_pool2d_with_indices_6 --------------------------
	.section	.nv.constant0.triton_poi_fused_max_pool2d_with_indices_6,"a",@progbits
	.sectionflags	@""
	.align	4
.nv.constant0.triton_poi_fused_max_pool2d_with_indices_6:
	.zero		560
